//
// Generated by NVIDIA NVVM Compiler
//
// Compiler Build ID: CL-36424714
// Cuda compilation tools, release 13.0, V13.0.88
// Based on NVVM 20.0.0
//

.version 9.0
.target sm_100
.address_size 64

	// .globl	lesinn
.global .align 4 .b8 precalc_xorwow_matrix[102400];
.global .align 4 .b8 precalc_xorwow_offset_matrix[102400];
.global .align 4 .b8 mrg32k3aM1[2304];
.global .align 4 .b8 mrg32k3aM2[2304];
.global .align 4 .b8 mrg32k3aM1SubSeq[2016];
.global .align 4 .b8 mrg32k3aM2SubSeq[2016];
.global .align 4 .b8 mrg32k3aM1Seq[2304];
.global .align 4 .b8 mrg32k3aM2Seq[2304];
.const .align 8 .b8 __cr_lgamma_table[72];

.visible .entry lesinn(
	.param .u64 .ptr .align 1 lesinn_param_0,
	.param .u64 .ptr .align 1 lesinn_param_1,
	.param .u32 lesinn_param_2,
	.param .u32 lesinn_param_3,
	.param .u32 lesinn_param_4,
	.param .u32 lesinn_param_5,
	.param .u32 lesinn_param_6,
	.param .u64 .ptr .align 1 lesinn_param_7
)
{
	.local .align 8 .b8 	__local_depot0[48];
	.reg .b64 	%SP;
	.reg .b64 	%SPL;
	.reg .pred 	%p<81>;
	.reg .b32 	%r<1260>;
	.reg .b64 	%rd<90>;
	.reg .b64 	%fd<116>;

	mov.u64 	%SPL, __local_depot0;
	ld.param.u64 	%rd34, [lesinn_param_0];
	ld.param.u64 	%rd35, [lesinn_param_1];
	ld.param.u32 	%r563, [lesinn_param_3];
	ld.param.u32 	%r564, [lesinn_param_4];
	cvta.to.global.u64 	%rd1, %rd35;
	cvta.to.global.u64 	%rd2, %rd34;
	add.u64 	%rd3, %SPL, 0;
	mov.u32 	%r572, %ntid.x;
	mov.u32 	%r573, %ctaid.x;
	mov.u32 	%r574, %tid.x;
	mad.lo.s32 	%r575, %r572, %r573, %r574;
	cvt.s64.s32 	%rd4, %r575;
	mov.b32 	%r978, 1478573778;
	mov.b32 	%r576, 716983765;
	st.local.v2.u32 	[%rd3], {%r576, %r978};
	mov.b32 	%r976, -123459836;
	mov.b32 	%r977, 1163863128;
	st.local.v2.u32 	[%rd3+8], {%r977, %r976};
	mov.b32 	%r974, 1360900310;
	mov.b32 	%r975, -589760388;
	st.local.v2.u32 	[%rd3+16], {%r975, %r974};
	setp.eq.s32 	%p1, %r575, 0;
	@%p1 bra 	$L__BB0_115;
	mov.b32 	%r961, 0;
	mov.b32 	%r978, 1478573778;
	mov.b32 	%r977, 1163863128;
	mov.b32 	%r976, -123459836;
	mov.b32 	%r975, -589760388;
	mov.b32 	%r974, 1360900310;
	mov.u64 	%rd81, %rd4;
$L__BB0_2:
	mov.u64 	%rd5, %rd81;
	and.b64  	%rd6, %rd5, 3;
	setp.eq.s64 	%p2, %rd6, 0;
	@%p2 bra 	$L__BB0_114;
	mul.wide.u32 	%rd37, %r961, 3200;
	mov.u64 	%rd38, precalc_xorwow_matrix;
	add.s64 	%rd7, %rd38, %rd37;
	mov.b32 	%r974, 0;
	mov.u32 	%r975, %r974;
	mov.u32 	%r976, %r974;
	mov.u32 	%r977, %r974;
	mov.u32 	%r978, %r974;
	mov.u32 	%r967, %r974;
$L__BB0_4:
	mul.wide.u32 	%rd39, %r967, 4;
	add.s64 	%rd40, %rd3, %rd39;
	ld.local.u32 	%r13, [%rd40+4];
	shl.b32 	%r14, %r967, 5;
	mov.b32 	%r973, 0;
$L__BB0_5:
	.pragma "nounroll";
	shr.u32 	%r585, %r13, %r973;
	and.b32  	%r586, %r585, 1;
	setp.eq.b32 	%p3, %r586, 1;
	not.pred 	%p4, %p3;
	add.s32 	%r587, %r14, %r973;
	mul.lo.s32 	%r588, %r587, 5;
	mul.wide.u32 	%rd41, %r588, 4;
	add.s64 	%rd8, %rd7, %rd41;
	@%p4 bra 	$L__BB0_7;
	ld.global.u32 	%r589, [%rd8];
	xor.b32  	%r978, %r978, %r589;
	ld.global.u32 	%r590, [%rd8+4];
	xor.b32  	%r977, %r977, %r590;
	ld.global.u32 	%r591, [%rd8+8];
	xor.b32  	%r976, %r976, %r591;
	ld.global.u32 	%r592, [%rd8+12];
	xor.b32  	%r975, %r975, %r592;
	ld.global.u32 	%r593, [%rd8+16];
	xor.b32  	%r974, %r974, %r593;
$L__BB0_7:
	and.b32  	%r595, %r585, 2;
	setp.eq.s32 	%p5, %r595, 0;
	@%p5 bra 	$L__BB0_9;
	ld.global.u32 	%r596, [%rd8+20];
	xor.b32  	%r978, %r978, %r596;
	ld.global.u32 	%r597, [%rd8+24];
	xor.b32  	%r977, %r977, %r597;
	ld.global.u32 	%r598, [%rd8+28];
	xor.b32  	%r976, %r976, %r598;
	ld.global.u32 	%r599, [%rd8+32];
	xor.b32  	%r975, %r975, %r599;
	ld.global.u32 	%r600, [%rd8+36];
	xor.b32  	%r974, %r974, %r600;
$L__BB0_9:
	and.b32  	%r602, %r585, 4;
	setp.eq.s32 	%p6, %r602, 0;
	@%p6 bra 	$L__BB0_11;
	ld.global.u32 	%r603, [%rd8+40];
	xor.b32  	%r978, %r978, %r603;
	ld.global.u32 	%r604, [%rd8+44];
	xor.b32  	%r977, %r977, %r604;
	ld.global.u32 	%r605, [%rd8+48];
	xor.b32  	%r976, %r976, %r605;
	ld.global.u32 	%r606, [%rd8+52];
	xor.b32  	%r975, %r975, %r606;
	ld.global.u32 	%r607, [%rd8+56];
	xor.b32  	%r974, %r974, %r607;
$L__BB0_11:
	and.b32  	%r609, %r585, 8;
	setp.eq.s32 	%p7, %r609, 0;
	@%p7 bra 	$L__BB0_13;
	ld.global.u32 	%r610, [%rd8+60];
	xor.b32  	%r978, %r978, %r610;
	ld.global.u32 	%r611, [%rd8+64];
	xor.b32  	%r977, %r977, %r611;
	ld.global.u32 	%r612, [%rd8+68];
	xor.b32  	%r976, %r976, %r612;
	ld.global.u32 	%r613, [%rd8+72];
	xor.b32  	%r975, %r975, %r613;
	ld.global.u32 	%r614, [%rd8+76];
	xor.b32  	%r974, %r974, %r614;
$L__BB0_13:
	and.b32  	%r616, %r585, 16;
	setp.eq.s32 	%p8, %r616, 0;
	@%p8 bra 	$L__BB0_15;
	ld.global.u32 	%r617, [%rd8+80];
	xor.b32  	%r978, %r978, %r617;
	ld.global.u32 	%r618, [%rd8+84];
	xor.b32  	%r977, %r977, %r618;
	ld.global.u32 	%r619, [%rd8+88];
	xor.b32  	%r976, %r976, %r619;
	ld.global.u32 	%r620, [%rd8+92];
	xor.b32  	%r975, %r975, %r620;
	ld.global.u32 	%r621, [%rd8+96];
	xor.b32  	%r974, %r974, %r621;
$L__BB0_15:
	and.b32  	%r623, %r585, 32;
	setp.eq.s32 	%p9, %r623, 0;
	@%p9 bra 	$L__BB0_17;
	ld.global.u32 	%r624, [%rd8+100];
	xor.b32  	%r978, %r978, %r624;
	ld.global.u32 	%r625, [%rd8+104];
	xor.b32  	%r977, %r977, %r625;
	ld.global.u32 	%r626, [%rd8+108];
	xor.b32  	%r976, %r976, %r626;
	ld.global.u32 	%r627, [%rd8+112];
	xor.b32  	%r975, %r975, %r627;
	ld.global.u32 	%r628, [%rd8+116];
	xor.b32  	%r974, %r974, %r628;
$L__BB0_17:
	and.b32  	%r630, %r585, 64;
	setp.eq.s32 	%p10, %r630, 0;
	@%p10 bra 	$L__BB0_19;
	ld.global.u32 	%r631, [%rd8+120];
	xor.b32  	%r978, %r978, %r631;
	ld.global.u32 	%r632, [%rd8+124];
	xor.b32  	%r977, %r977, %r632;
	ld.global.u32 	%r633, [%rd8+128];
	xor.b32  	%r976, %r976, %r633;
	ld.global.u32 	%r634, [%rd8+132];
	xor.b32  	%r975, %r975, %r634;
	ld.global.u32 	%r635, [%rd8+136];
	xor.b32  	%r974, %r974, %r635;
$L__BB0_19:
	and.b32  	%r637, %r585, 128;
	setp.eq.s32 	%p11, %r637, 0;
	@%p11 bra 	$L__BB0_21;
	ld.global.u32 	%r638, [%rd8+140];
	xor.b32  	%r978, %r978, %r638;
	ld.global.u32 	%r639, [%rd8+144];
	xor.b32  	%r977, %r977, %r639;
	ld.global.u32 	%r640, [%rd8+148];
	xor.b32  	%r976, %r976, %r640;
	ld.global.u32 	%r641, [%rd8+152];
	xor.b32  	%r975, %r975, %r641;
	ld.global.u32 	%r642, [%rd8+156];
	xor.b32  	%r974, %r974, %r642;
$L__BB0_21:
	and.b32  	%r644, %r585, 256;
	setp.eq.s32 	%p12, %r644, 0;
	@%p12 bra 	$L__BB0_23;
	ld.global.u32 	%r645, [%rd8+160];
	xor.b32  	%r978, %r978, %r645;
	ld.global.u32 	%r646, [%rd8+164];
	xor.b32  	%r977, %r977, %r646;
	ld.global.u32 	%r647, [%rd8+168];
	xor.b32  	%r976, %r976, %r647;
	ld.global.u32 	%r648, [%rd8+172];
	xor.b32  	%r975, %r975, %r648;
	ld.global.u32 	%r649, [%rd8+176];
	xor.b32  	%r974, %r974, %r649;
$L__BB0_23:
	and.b32  	%r651, %r585, 512;
	setp.eq.s32 	%p13, %r651, 0;
	@%p13 bra 	$L__BB0_25;
	ld.global.u32 	%r652, [%rd8+180];
	xor.b32  	%r978, %r978, %r652;
	ld.global.u32 	%r653, [%rd8+184];
	xor.b32  	%r977, %r977, %r653;
	ld.global.u32 	%r654, [%rd8+188];
	xor.b32  	%r976, %r976, %r654;
	ld.global.u32 	%r655, [%rd8+192];
	xor.b32  	%r975, %r975, %r655;
	ld.global.u32 	%r656, [%rd8+196];
	xor.b32  	%r974, %r974, %r656;
$L__BB0_25:
	and.b32  	%r658, %r585, 1024;
	setp.eq.s32 	%p14, %r658, 0;
	@%p14 bra 	$L__BB0_27;
	ld.global.u32 	%r659, [%rd8+200];
	xor.b32  	%r978, %r978, %r659;
	ld.global.u32 	%r660, [%rd8+204];
	xor.b32  	%r977, %r977, %r660;
	ld.global.u32 	%r661, [%rd8+208];
	xor.b32  	%r976, %r976, %r661;
	ld.global.u32 	%r662, [%rd8+212];
	xor.b32  	%r975, %r975, %r662;
	ld.global.u32 	%r663, [%rd8+216];
	xor.b32  	%r974, %r974, %r663;
$L__BB0_27:
	and.b32  	%r665, %r585, 2048;
	setp.eq.s32 	%p15, %r665, 0;
	@%p15 bra 	$L__BB0_29;
	ld.global.u32 	%r666, [%rd8+220];
	xor.b32  	%r978, %r978, %r666;
	ld.global.u32 	%r667, [%rd8+224];
	xor.b32  	%r977, %r977, %r667;
	ld.global.u32 	%r668, [%rd8+228];
	xor.b32  	%r976, %r976, %r668;
	ld.global.u32 	%r669, [%rd8+232];
	xor.b32  	%r975, %r975, %r669;
	ld.global.u32 	%r670, [%rd8+236];
	xor.b32  	%r974, %r974, %r670;
$L__BB0_29:
	and.b32  	%r672, %r585, 4096;
	setp.eq.s32 	%p16, %r672, 0;
	@%p16 bra 	$L__BB0_31;
	ld.global.u32 	%r673, [%rd8+240];
	xor.b32  	%r978, %r978, %r673;
	ld.global.u32 	%r674, [%rd8+244];
	xor.b32  	%r977, %r977, %r674;
	ld.global.u32 	%r675, [%rd8+248];
	xor.b32  	%r976, %r976, %r675;
	ld.global.u32 	%r676, [%rd8+252];
	xor.b32  	%r975, %r975, %r676;
	ld.global.u32 	%r677, [%rd8+256];
	xor.b32  	%r974, %r974, %r677;
$L__BB0_31:
	and.b32  	%r679, %r585, 8192;
	setp.eq.s32 	%p17, %r679, 0;
	@%p17 bra 	$L__BB0_33;
	ld.global.u32 	%r680, [%rd8+260];
	xor.b32  	%r978, %r978, %r680;
	ld.global.u32 	%r681, [%rd8+264];
	xor.b32  	%r977, %r977, %r681;
	ld.global.u32 	%r682, [%rd8+268];
	xor.b32  	%r976, %r976, %r682;
	ld.global.u32 	%r683, [%rd8+272];
	xor.b32  	%r975, %r975, %r683;
	ld.global.u32 	%r684, [%rd8+276];
	xor.b32  	%r974, %r974, %r684;
$L__BB0_33:
	and.b32  	%r686, %r585, 16384;
	setp.eq.s32 	%p18, %r686, 0;
	@%p18 bra 	$L__BB0_35;
	ld.global.u32 	%r687, [%rd8+280];
	xor.b32  	%r978, %r978, %r687;
	ld.global.u32 	%r688, [%rd8+284];
	xor.b32  	%r977, %r977, %r688;
	ld.global.u32 	%r689, [%rd8+288];
	xor.b32  	%r976, %r976, %r689;
	ld.global.u32 	%r690, [%rd8+292];
	xor.b32  	%r975, %r975, %r690;
	ld.global.u32 	%r691, [%rd8+296];
	xor.b32  	%r974, %r974, %r691;
$L__BB0_35:
	and.b32  	%r693, %r585, 32768;
	setp.eq.s32 	%p19, %r693, 0;
	@%p19 bra 	$L__BB0_37;
	ld.global.u32 	%r694, [%rd8+300];
	xor.b32  	%r978, %r978, %r694;
	ld.global.u32 	%r695, [%rd8+304];
	xor.b32  	%r977, %r977, %r695;
	ld.global.u32 	%r696, [%rd8+308];
	xor.b32  	%r976, %r976, %r696;
	ld.global.u32 	%r697, [%rd8+312];
	xor.b32  	%r975, %r975, %r697;
	ld.global.u32 	%r698, [%rd8+316];
	xor.b32  	%r974, %r974, %r698;
$L__BB0_37:
	add.s32 	%r973, %r973, 16;
	setp.ne.s32 	%p20, %r973, 32;
	@%p20 bra 	$L__BB0_5;
	mad.lo.s32 	%r699, %r967, -31, %r14;
	add.s32 	%r967, %r699, 1;
	setp.ne.s32 	%p21, %r967, 5;
	@%p21 bra 	$L__BB0_4;
	st.local.u32 	[%rd3+4], %r978;
	st.local.v2.u32 	[%rd3+8], {%r977, %r976};
	st.local.v2.u32 	[%rd3+16], {%r975, %r974};
	setp.eq.s64 	%p22, %rd6, 1;
	@%p22 bra 	$L__BB0_114;
	mov.b32 	%r974, 0;
	mov.u32 	%r975, %r974;
	mov.u32 	%r976, %r974;
	mov.u32 	%r977, %r974;
	mov.u32 	%r978, %r974;
	mov.u32 	%r1059, %r974;
$L__BB0_41:
	mul.wide.u32 	%rd42, %r1059, 4;
	add.s64 	%rd43, %rd3, %rd42;
	ld.local.u32 	%r189, [%rd43+4];
	shl.b32 	%r190, %r1059, 5;
	mov.b32 	%r1065, 0;
$L__BB0_42:
	.pragma "nounroll";
	shr.u32 	%r702, %r189, %r1065;
	and.b32  	%r703, %r702, 1;
	setp.eq.b32 	%p23, %r703, 1;
	not.pred 	%p24, %p23;
	add.s32 	%r704, %r190, %r1065;
	mul.lo.s32 	%r705, %r704, 5;
	mul.wide.u32 	%rd44, %r705, 4;
	add.s64 	%rd9, %rd7, %rd44;
	@%p24 bra 	$L__BB0_44;
	ld.global.u32 	%r706, [%rd9];
	xor.b32  	%r978, %r978, %r706;
	ld.global.u32 	%r707, [%rd9+4];
	xor.b32  	%r977, %r977, %r707;
	ld.global.u32 	%r708, [%rd9+8];
	xor.b32  	%r976, %r976, %r708;
	ld.global.u32 	%r709, [%rd9+12];
	xor.b32  	%r975, %r975, %r709;
	ld.global.u32 	%r710, [%rd9+16];
	xor.b32  	%r974, %r974, %r710;
$L__BB0_44:
	and.b32  	%r712, %r702, 2;
	setp.eq.s32 	%p25, %r712, 0;
	@%p25 bra 	$L__BB0_46;
	ld.global.u32 	%r713, [%rd9+20];
	xor.b32  	%r978, %r978, %r713;
	ld.global.u32 	%r714, [%rd9+24];
	xor.b32  	%r977, %r977, %r714;
	ld.global.u32 	%r715, [%rd9+28];
	xor.b32  	%r976, %r976, %r715;
	ld.global.u32 	%r716, [%rd9+32];
	xor.b32  	%r975, %r975, %r716;
	ld.global.u32 	%r717, [%rd9+36];
	xor.b32  	%r974, %r974, %r717;
$L__BB0_46:
	and.b32  	%r719, %r702, 4;
	setp.eq.s32 	%p26, %r719, 0;
	@%p26 bra 	$L__BB0_48;
	ld.global.u32 	%r720, [%rd9+40];
	xor.b32  	%r978, %r978, %r720;
	ld.global.u32 	%r721, [%rd9+44];
	xor.b32  	%r977, %r977, %r721;
	ld.global.u32 	%r722, [%rd9+48];
	xor.b32  	%r976, %r976, %r722;
	ld.global.u32 	%r723, [%rd9+52];
	xor.b32  	%r975, %r975, %r723;
	ld.global.u32 	%r724, [%rd9+56];
	xor.b32  	%r974, %r974, %r724;
$L__BB0_48:
	and.b32  	%r726, %r702, 8;
	setp.eq.s32 	%p27, %r726, 0;
	@%p27 bra 	$L__BB0_50;
	ld.global.u32 	%r727, [%rd9+60];
	xor.b32  	%r978, %r978, %r727;
	ld.global.u32 	%r728, [%rd9+64];
	xor.b32  	%r977, %r977, %r728;
	ld.global.u32 	%r729, [%rd9+68];
	xor.b32  	%r976, %r976, %r729;
	ld.global.u32 	%r730, [%rd9+72];
	xor.b32  	%r975, %r975, %r730;
	ld.global.u32 	%r731, [%rd9+76];
	xor.b32  	%r974, %r974, %r731;
$L__BB0_50:
	and.b32  	%r733, %r702, 16;
	setp.eq.s32 	%p28, %r733, 0;
	@%p28 bra 	$L__BB0_52;
	ld.global.u32 	%r734, [%rd9+80];
	xor.b32  	%r978, %r978, %r734;
	ld.global.u32 	%r735, [%rd9+84];
	xor.b32  	%r977, %r977, %r735;
	ld.global.u32 	%r736, [%rd9+88];
	xor.b32  	%r976, %r976, %r736;
	ld.global.u32 	%r737, [%rd9+92];
	xor.b32  	%r975, %r975, %r737;
	ld.global.u32 	%r738, [%rd9+96];
	xor.b32  	%r974, %r974, %r738;
$L__BB0_52:
	and.b32  	%r740, %r702, 32;
	setp.eq.s32 	%p29, %r740, 0;
	@%p29 bra 	$L__BB0_54;
	ld.global.u32 	%r741, [%rd9+100];
	xor.b32  	%r978, %r978, %r741;
	ld.global.u32 	%r742, [%rd9+104];
	xor.b32  	%r977, %r977, %r742;
	ld.global.u32 	%r743, [%rd9+108];
	xor.b32  	%r976, %r976, %r743;
	ld.global.u32 	%r744, [%rd9+112];
	xor.b32  	%r975, %r975, %r744;
	ld.global.u32 	%r745, [%rd9+116];
	xor.b32  	%r974, %r974, %r745;
$L__BB0_54:
	and.b32  	%r747, %r702, 64;
	setp.eq.s32 	%p30, %r747, 0;
	@%p30 bra 	$L__BB0_56;
	ld.global.u32 	%r748, [%rd9+120];
	xor.b32  	%r978, %r978, %r748;
	ld.global.u32 	%r749, [%rd9+124];
	xor.b32  	%r977, %r977, %r749;
	ld.global.u32 	%r750, [%rd9+128];
	xor.b32  	%r976, %r976, %r750;
	ld.global.u32 	%r751, [%rd9+132];
	xor.b32  	%r975, %r975, %r751;
	ld.global.u32 	%r752, [%rd9+136];
	xor.b32  	%r974, %r974, %r752;
$L__BB0_56:
	and.b32  	%r754, %r702, 128;
	setp.eq.s32 	%p31, %r754, 0;
	@%p31 bra 	$L__BB0_58;
	ld.global.u32 	%r755, [%rd9+140];
	xor.b32  	%r978, %r978, %r755;
	ld.global.u32 	%r756, [%rd9+144];
	xor.b32  	%r977, %r977, %r756;
	ld.global.u32 	%r757, [%rd9+148];
	xor.b32  	%r976, %r976, %r757;
	ld.global.u32 	%r758, [%rd9+152];
	xor.b32  	%r975, %r975, %r758;
	ld.global.u32 	%r759, [%rd9+156];
	xor.b32  	%r974, %r974, %r759;
$L__BB0_58:
	and.b32  	%r761, %r702, 256;
	setp.eq.s32 	%p32, %r761, 0;
	@%p32 bra 	$L__BB0_60;
	ld.global.u32 	%r762, [%rd9+160];
	xor.b32  	%r978, %r978, %r762;
	ld.global.u32 	%r763, [%rd9+164];
	xor.b32  	%r977, %r977, %r763;
	ld.global.u32 	%r764, [%rd9+168];
	xor.b32  	%r976, %r976, %r764;
	ld.global.u32 	%r765, [%rd9+172];
	xor.b32  	%r975, %r975, %r765;
	ld.global.u32 	%r766, [%rd9+176];
	xor.b32  	%r974, %r974, %r766;
$L__BB0_60:
	and.b32  	%r768, %r702, 512;
	setp.eq.s32 	%p33, %r768, 0;
	@%p33 bra 	$L__BB0_62;
	ld.global.u32 	%r769, [%rd9+180];
	xor.b32  	%r978, %r978, %r769;
	ld.global.u32 	%r770, [%rd9+184];
	xor.b32  	%r977, %r977, %r770;
	ld.global.u32 	%r771, [%rd9+188];
	xor.b32  	%r976, %r976, %r771;
	ld.global.u32 	%r772, [%rd9+192];
	xor.b32  	%r975, %r975, %r772;
	ld.global.u32 	%r773, [%rd9+196];
	xor.b32  	%r974, %r974, %r773;
$L__BB0_62:
	and.b32  	%r775, %r702, 1024;
	setp.eq.s32 	%p34, %r775, 0;
	@%p34 bra 	$L__BB0_64;
	ld.global.u32 	%r776, [%rd9+200];
	xor.b32  	%r978, %r978, %r776;
	ld.global.u32 	%r777, [%rd9+204];
	xor.b32  	%r977, %r977, %r777;
	ld.global.u32 	%r778, [%rd9+208];
	xor.b32  	%r976, %r976, %r778;
	ld.global.u32 	%r779, [%rd9+212];
	xor.b32  	%r975, %r975, %r779;
	ld.global.u32 	%r780, [%rd9+216];
	xor.b32  	%r974, %r974, %r780;
$L__BB0_64:
	and.b32  	%r782, %r702, 2048;
	setp.eq.s32 	%p35, %r782, 0;
	@%p35 bra 	$L__BB0_66;
	ld.global.u32 	%r783, [%rd9+220];
	xor.b32  	%r978, %r978, %r783;
	ld.global.u32 	%r784, [%rd9+224];
	xor.b32  	%r977, %r977, %r784;
	ld.global.u32 	%r785, [%rd9+228];
	xor.b32  	%r976, %r976, %r785;
	ld.global.u32 	%r786, [%rd9+232];
	xor.b32  	%r975, %r975, %r786;
	ld.global.u32 	%r787, [%rd9+236];
	xor.b32  	%r974, %r974, %r787;
$L__BB0_66:
	and.b32  	%r789, %r702, 4096;
	setp.eq.s32 	%p36, %r789, 0;
	@%p36 bra 	$L__BB0_68;
	ld.global.u32 	%r790, [%rd9+240];
	xor.b32  	%r978, %r978, %r790;
	ld.global.u32 	%r791, [%rd9+244];
	xor.b32  	%r977, %r977, %r791;
	ld.global.u32 	%r792, [%rd9+248];
	xor.b32  	%r976, %r976, %r792;
	ld.global.u32 	%r793, [%rd9+252];
	xor.b32  	%r975, %r975, %r793;
	ld.global.u32 	%r794, [%rd9+256];
	xor.b32  	%r974, %r974, %r794;
$L__BB0_68:
	and.b32  	%r796, %r702, 8192;
	setp.eq.s32 	%p37, %r796, 0;
	@%p37 bra 	$L__BB0_70;
	ld.global.u32 	%r797, [%rd9+260];
	xor.b32  	%r978, %r978, %r797;
	ld.global.u32 	%r798, [%rd9+264];
	xor.b32  	%r977, %r977, %r798;
	ld.global.u32 	%r799, [%rd9+268];
	xor.b32  	%r976, %r976, %r799;
	ld.global.u32 	%r800, [%rd9+272];
	xor.b32  	%r975, %r975, %r800;
	ld.global.u32 	%r801, [%rd9+276];
	xor.b32  	%r974, %r974, %r801;
$L__BB0_70:
	and.b32  	%r803, %r702, 16384;
	setp.eq.s32 	%p38, %r803, 0;
	@%p38 bra 	$L__BB0_72;
	ld.global.u32 	%r804, [%rd9+280];
	xor.b32  	%r978, %r978, %r804;
	ld.global.u32 	%r805, [%rd9+284];
	xor.b32  	%r977, %r977, %r805;
	ld.global.u32 	%r806, [%rd9+288];
	xor.b32  	%r976, %r976, %r806;
	ld.global.u32 	%r807, [%rd9+292];
	xor.b32  	%r975, %r975, %r807;
	ld.global.u32 	%r808, [%rd9+296];
	xor.b32  	%r974, %r974, %r808;
$L__BB0_72:
	and.b32  	%r810, %r702, 32768;
	setp.eq.s32 	%p39, %r810, 0;
	@%p39 bra 	$L__BB0_74;
	ld.global.u32 	%r811, [%rd9+300];
	xor.b32  	%r978, %r978, %r811;
	ld.global.u32 	%r812, [%rd9+304];
	xor.b32  	%r977, %r977, %r812;
	ld.global.u32 	%r813, [%rd9+308];
	xor.b32  	%r976, %r976, %r813;
	ld.global.u32 	%r814, [%rd9+312];
	xor.b32  	%r975, %r975, %r814;
	ld.global.u32 	%r815, [%rd9+316];
	xor.b32  	%r974, %r974, %r815;
$L__BB0_74:
	add.s32 	%r1065, %r1065, 16;
	setp.ne.s32 	%p40, %r1065, 32;
	@%p40 bra 	$L__BB0_42;
	mad.lo.s32 	%r816, %r1059, -31, %r190;
	add.s32 	%r1059, %r816, 1;
	setp.ne.s32 	%p41, %r1059, 5;
	@%p41 bra 	$L__BB0_41;
	st.local.u32 	[%rd3+4], %r978;
	st.local.v2.u32 	[%rd3+8], {%r977, %r976};
	st.local.v2.u32 	[%rd3+16], {%r975, %r974};
	setp.ne.s64 	%p42, %rd6, 3;
	@%p42 bra 	$L__BB0_114;
	mov.b32 	%r974, 0;
	mov.u32 	%r975, %r974;
	mov.u32 	%r976, %r974;
	mov.u32 	%r977, %r974;
	mov.u32 	%r978, %r974;
	mov.u32 	%r1151, %r974;
$L__BB0_78:
	mul.wide.u32 	%rd45, %r1151, 4;
	add.s64 	%rd46, %rd3, %rd45;
	ld.local.u32 	%r365, [%rd46+4];
	shl.b32 	%r366, %r1151, 5;
	mov.b32 	%r1157, 0;
$L__BB0_79:
	.pragma "nounroll";
	shr.u32 	%r819, %r365, %r1157;
	and.b32  	%r820, %r819, 1;
	setp.eq.b32 	%p43, %r820, 1;
	not.pred 	%p44, %p43;
	add.s32 	%r821, %r366, %r1157;
	mul.lo.s32 	%r822, %r821, 5;
	mul.wide.u32 	%rd47, %r822, 4;
	add.s64 	%rd10, %rd7, %rd47;
	@%p44 bra 	$L__BB0_81;
	ld.global.u32 	%r823, [%rd10];
	xor.b32  	%r978, %r978, %r823;
	ld.global.u32 	%r824, [%rd10+4];
	xor.b32  	%r977, %r977, %r824;
	ld.global.u32 	%r825, [%rd10+8];
	xor.b32  	%r976, %r976, %r825;
	ld.global.u32 	%r826, [%rd10+12];
	xor.b32  	%r975, %r975, %r826;
	ld.global.u32 	%r827, [%rd10+16];
	xor.b32  	%r974, %r974, %r827;
$L__BB0_81:
	and.b32  	%r829, %r819, 2;
	setp.eq.s32 	%p45, %r829, 0;
	@%p45 bra 	$L__BB0_83;
	ld.global.u32 	%r830, [%rd10+20];
	xor.b32  	%r978, %r978, %r830;
	ld.global.u32 	%r831, [%rd10+24];
	xor.b32  	%r977, %r977, %r831;
	ld.global.u32 	%r832, [%rd10+28];
	xor.b32  	%r976, %r976, %r832;
	ld.global.u32 	%r833, [%rd10+32];
	xor.b32  	%r975, %r975, %r833;
	ld.global.u32 	%r834, [%rd10+36];
	xor.b32  	%r974, %r974, %r834;
$L__BB0_83:
	and.b32  	%r836, %r819, 4;
	setp.eq.s32 	%p46, %r836, 0;
	@%p46 bra 	$L__BB0_85;
	ld.global.u32 	%r837, [%rd10+40];
	xor.b32  	%r978, %r978, %r837;
	ld.global.u32 	%r838, [%rd10+44];
	xor.b32  	%r977, %r977, %r838;
	ld.global.u32 	%r839, [%rd10+48];
	xor.b32  	%r976, %r976, %r839;
	ld.global.u32 	%r840, [%rd10+52];
	xor.b32  	%r975, %r975, %r840;
	ld.global.u32 	%r841, [%rd10+56];
	xor.b32  	%r974, %r974, %r841;
$L__BB0_85:
	and.b32  	%r843, %r819, 8;
	setp.eq.s32 	%p47, %r843, 0;
	@%p47 bra 	$L__BB0_87;
	ld.global.u32 	%r844, [%rd10+60];
	xor.b32  	%r978, %r978, %r844;
	ld.global.u32 	%r845, [%rd10+64];
	xor.b32  	%r977, %r977, %r845;
	ld.global.u32 	%r846, [%rd10+68];
	xor.b32  	%r976, %r976, %r846;
	ld.global.u32 	%r847, [%rd10+72];
	xor.b32  	%r975, %r975, %r847;
	ld.global.u32 	%r848, [%rd10+76];
	xor.b32  	%r974, %r974, %r848;
$L__BB0_87:
	and.b32  	%r850, %r819, 16;
	setp.eq.s32 	%p48, %r850, 0;
	@%p48 bra 	$L__BB0_89;
	ld.global.u32 	%r851, [%rd10+80];
	xor.b32  	%r978, %r978, %r851;
	ld.global.u32 	%r852, [%rd10+84];
	xor.b32  	%r977, %r977, %r852;
	ld.global.u32 	%r853, [%rd10+88];
	xor.b32  	%r976, %r976, %r853;
	ld.global.u32 	%r854, [%rd10+92];
	xor.b32  	%r975, %r975, %r854;
	ld.global.u32 	%r855, [%rd10+96];
	xor.b32  	%r974, %r974, %r855;
$L__BB0_89:
	and.b32  	%r857, %r819, 32;
	setp.eq.s32 	%p49, %r857, 0;
	@%p49 bra 	$L__BB0_91;
	ld.global.u32 	%r858, [%rd10+100];
	xor.b32  	%r978, %r978, %r858;
	ld.global.u32 	%r859, [%rd10+104];
	xor.b32  	%r977, %r977, %r859;
	ld.global.u32 	%r860, [%rd10+108];
	xor.b32  	%r976, %r976, %r860;
	ld.global.u32 	%r861, [%rd10+112];
	xor.b32  	%r975, %r975, %r861;
	ld.global.u32 	%r862, [%rd10+116];
	xor.b32  	%r974, %r974, %r862;
$L__BB0_91:
	and.b32  	%r864, %r819, 64;
	setp.eq.s32 	%p50, %r864, 0;
	@%p50 bra 	$L__BB0_93;
	ld.global.u32 	%r865, [%rd10+120];
	xor.b32  	%r978, %r978, %r865;
	ld.global.u32 	%r866, [%rd10+124];
	xor.b32  	%r977, %r977, %r866;
	ld.global.u32 	%r867, [%rd10+128];
	xor.b32  	%r976, %r976, %r867;
	ld.global.u32 	%r868, [%rd10+132];
	xor.b32  	%r975, %r975, %r868;
	ld.global.u32 	%r869, [%rd10+136];
	xor.b32  	%r974, %r974, %r869;
$L__BB0_93:
	and.b32  	%r871, %r819, 128;
	setp.eq.s32 	%p51, %r871, 0;
	@%p51 bra 	$L__BB0_95;
	ld.global.u32 	%r872, [%rd10+140];
	xor.b32  	%r978, %r978, %r872;
	ld.global.u32 	%r873, [%rd10+144];
	xor.b32  	%r977, %r977, %r873;
	ld.global.u32 	%r874, [%rd10+148];
	xor.b32  	%r976, %r976, %r874;
	ld.global.u32 	%r875, [%rd10+152];
	xor.b32  	%r975, %r975, %r875;
	ld.global.u32 	%r876, [%rd10+156];
	xor.b32  	%r974, %r974, %r876;
$L__BB0_95:
	and.b32  	%r878, %r819, 256;
	setp.eq.s32 	%p52, %r878, 0;
	@%p52 bra 	$L__BB0_97;
	ld.global.u32 	%r879, [%rd10+160];
	xor.b32  	%r978, %r978, %r879;
	ld.global.u32 	%r880, [%rd10+164];
	xor.b32  	%r977, %r977, %r880;
	ld.global.u32 	%r881, [%rd10+168];
	xor.b32  	%r976, %r976, %r881;
	ld.global.u32 	%r882, [%rd10+172];
	xor.b32  	%r975, %r975, %r882;
	ld.global.u32 	%r883, [%rd10+176];
	xor.b32  	%r974, %r974, %r883;
$L__BB0_97:
	and.b32  	%r885, %r819, 512;
	setp.eq.s32 	%p53, %r885, 0;
	@%p53 bra 	$L__BB0_99;
	ld.global.u32 	%r886, [%rd10+180];
	xor.b32  	%r978, %r978, %r886;
	ld.global.u32 	%r887, [%rd10+184];
	xor.b32  	%r977, %r977, %r887;
	ld.global.u32 	%r888, [%rd10+188];
	xor.b32  	%r976, %r976, %r888;
	ld.global.u32 	%r889, [%rd10+192];
	xor.b32  	%r975, %r975, %r889;
	ld.global.u32 	%r890, [%rd10+196];
	xor.b32  	%r974, %r974, %r890;
$L__BB0_99:
	and.b32  	%r892, %r819, 1024;
	setp.eq.s32 	%p54, %r892, 0;
	@%p54 bra 	$L__BB0_101;
	ld.global.u32 	%r893, [%rd10+200];
	xor.b32  	%r978, %r978, %r893;
	ld.global.u32 	%r894, [%rd10+204];
	xor.b32  	%r977, %r977, %r894;
	ld.global.u32 	%r895, [%rd10+208];
	xor.b32  	%r976, %r976, %r895;
	ld.global.u32 	%r896, [%rd10+212];
	xor.b32  	%r975, %r975, %r896;
	ld.global.u32 	%r897, [%rd10+216];
	xor.b32  	%r974, %r974, %r897;
$L__BB0_101:
	and.b32  	%r899, %r819, 2048;
	setp.eq.s32 	%p55, %r899, 0;
	@%p55 bra 	$L__BB0_103;
	ld.global.u32 	%r900, [%rd10+220];
	xor.b32  	%r978, %r978, %r900;
	ld.global.u32 	%r901, [%rd10+224];
	xor.b32  	%r977, %r977, %r901;
	ld.global.u32 	%r902, [%rd10+228];
	xor.b32  	%r976, %r976, %r902;
	ld.global.u32 	%r903, [%rd10+232];
	xor.b32  	%r975, %r975, %r903;
	ld.global.u32 	%r904, [%rd10+236];
	xor.b32  	%r974, %r974, %r904;
$L__BB0_103:
	and.b32  	%r906, %r819, 4096;
	setp.eq.s32 	%p56, %r906, 0;
	@%p56 bra 	$L__BB0_105;
	ld.global.u32 	%r907, [%rd10+240];
	xor.b32  	%r978, %r978, %r907;
	ld.global.u32 	%r908, [%rd10+244];
	xor.b32  	%r977, %r977, %r908;
	ld.global.u32 	%r909, [%rd10+248];
	xor.b32  	%r976, %r976, %r909;
	ld.global.u32 	%r910, [%rd10+252];
	xor.b32  	%r975, %r975, %r910;
	ld.global.u32 	%r911, [%rd10+256];
	xor.b32  	%r974, %r974, %r911;
$L__BB0_105:
	and.b32  	%r913, %r819, 8192;
	setp.eq.s32 	%p57, %r913, 0;
	@%p57 bra 	$L__BB0_107;
	ld.global.u32 	%r914, [%rd10+260];
	xor.b32  	%r978, %r978, %r914;
	ld.global.u32 	%r915, [%rd10+264];
	xor.b32  	%r977, %r977, %r915;
	ld.global.u32 	%r916, [%rd10+268];
	xor.b32  	%r976, %r976, %r916;
	ld.global.u32 	%r917, [%rd10+272];
	xor.b32  	%r975, %r975, %r917;
	ld.global.u32 	%r918, [%rd10+276];
	xor.b32  	%r974, %r974, %r918;
$L__BB0_107:
	and.b32  	%r920, %r819, 16384;
	setp.eq.s32 	%p58, %r920, 0;
	@%p58 bra 	$L__BB0_109;
	ld.global.u32 	%r921, [%rd10+280];
	xor.b32  	%r978, %r978, %r921;
	ld.global.u32 	%r922, [%rd10+284];
	xor.b32  	%r977, %r977, %r922;
	ld.global.u32 	%r923, [%rd10+288];
	xor.b32  	%r976, %r976, %r923;
	ld.global.u32 	%r924, [%rd10+292];
	xor.b32  	%r975, %r975, %r924;
	ld.global.u32 	%r925, [%rd10+296];
	xor.b32  	%r974, %r974, %r925;
$L__BB0_109:
	and.b32  	%r927, %r819, 32768;
	setp.eq.s32 	%p59, %r927, 0;
	@%p59 bra 	$L__BB0_111;
	ld.global.u32 	%r928, [%rd10+300];
	xor.b32  	%r978, %r978, %r928;
	ld.global.u32 	%r929, [%rd10+304];
	xor.b32  	%r977, %r977, %r929;
	ld.global.u32 	%r930, [%rd10+308];
	xor.b32  	%r976, %r976, %r930;
	ld.global.u32 	%r931, [%rd10+312];
	xor.b32  	%r975, %r975, %r931;
	ld.global.u32 	%r932, [%rd10+316];
	xor.b32  	%r974, %r974, %r932;
$L__BB0_111:
	add.s32 	%r1157, %r1157, 16;
	setp.ne.s32 	%p60, %r1157, 32;
	@%p60 bra 	$L__BB0_79;
	mad.lo.s32 	%r933, %r1151, -31, %r366;
	add.s32 	%r1151, %r933, 1;
	setp.ne.s32 	%p61, %r1151, 5;
	@%p61 bra 	$L__BB0_78;
	st.local.u32 	[%rd3+4], %r978;
	st.local.v2.u32 	[%rd3+8], {%r977, %r976};
	st.local.v2.u32 	[%rd3+16], {%r975, %r974};
$L__BB0_114:
	shr.u64 	%rd81, %rd5, 2;
	add.s32 	%r961, %r961, 1;
	setp.gt.u64 	%p62, %rd5, 3;
	@%p62 bra 	$L__BB0_2;
$L__BB0_115:
	ld.param.u32 	%r950, [lesinn_param_5];
	cvt.u32.u64 	%r934, %rd4;
	mul.lo.s32 	%r935, %r564, %r934;
	cvt.s64.s32 	%rd12, %r935;
	cvt.s64.s32 	%rd13, %r950;
	setp.eq.s32 	%p63, %r950, 0;
	mov.f64 	%fd115, 0d0000000000000000;
	@%p63 bra 	$L__BB0_138;
	ld.param.u32 	%r952, [lesinn_param_6];
	cvt.s64.s32 	%rd14, %r952;
	setp.eq.s32 	%p64, %r952, 0;
	@%p64 bra 	$L__BB0_138;
	setp.ne.s32 	%p65, %r564, 0;
	@%p65 bra 	$L__BB0_123;
	ld.param.u32 	%r954, [lesinn_param_6];
	and.b64  	%rd15, %rd14, -4;
	and.b32  	%r546, %r954, 3;
	mov.f64 	%fd115, 0d0000000000000000;
	mov.b64 	%rd82, 0;
	ld.param.u32 	%r955, [lesinn_param_6];
$L__BB0_119:
	setp.lt.u32 	%p76, %r955, 4;
	mov.f64 	%fd103, 0d0000000000000000;
	@%p76 bra 	$L__BB0_122;
	mov.f64 	%fd103, 0d0000000000000000;
	mov.u64 	%rd83, %rd15;
$L__BB0_121:
	max.f64 	%fd103, %fd103, 0d3FF0000000000000;
	add.s64 	%rd83, %rd83, -4;
	setp.ne.s64 	%p77, %rd83, 0;
	@%p77 bra 	$L__BB0_121;
$L__BB0_122:
	setp.eq.s32 	%p78, %r546, 0;
	max.f64 	%fd96, %fd103, 0d3FF0000000000000;
	selp.f64 	%fd97, %fd103, %fd96, %p78;
	add.f64 	%fd115, %fd115, %fd97;
	add.s64 	%rd82, %rd82, 1;
	setp.eq.s64 	%p79, %rd82, %rd13;
	@%p79 bra 	$L__BB0_138;
	bra.uni 	$L__BB0_119;
$L__BB0_123:
	and.b32  	%r547, %r564, 7;
	and.b32  	%r937, %r564, -8;
	cvt.s64.s32 	%rd20, %r937;
	mov.f64 	%fd115, 0d0000000000000000;
	mov.b64 	%rd84, 0;
	mov.b32 	%r1248, 716983765;
$L__BB0_124:
	mov.f64 	%fd106, 0d0000000000000000;
	mov.b64 	%rd85, 0;
	mov.u32 	%r1254, %r1248;
$L__BB0_125:
	mov.u32 	%r559, %r978;
	mov.u32 	%r978, %r977;
	mov.u32 	%r977, %r976;
	mov.u32 	%r976, %r975;
	mov.u32 	%r975, %r974;
	setp.lt.u32 	%p66, %r564, 8;
	shr.u32 	%r938, %r559, 2;
	xor.b32  	%r939, %r938, %r559;
	shl.b32 	%r940, %r975, 4;
	shl.b32 	%r941, %r939, 1;
	xor.b32  	%r942, %r941, %r940;
	xor.b32  	%r943, %r942, %r939;
	xor.b32  	%r974, %r943, %r975;
	add.s32 	%r1254, %r1254, 362437;
	add.s32 	%r944, %r974, %r1254;
	rem.u32 	%r945, %r944, %r563;
	mul.lo.s32 	%r946, %r945, %r564;
	cvt.s64.s32 	%rd23, %r946;
	mov.f64 	%fd114, 0d0000000000000000;
	mov.b64 	%rd88, 0;
	@%p66 bra 	$L__BB0_128;
	mov.f64 	%fd114, 0d0000000000000000;
	mov.b64 	%rd86, 0;
$L__BB0_127:
	.pragma "nounroll";
	add.s64 	%rd52, %rd86, %rd12;
	shl.b64 	%rd53, %rd52, 3;
	add.s64 	%rd54, %rd2, %rd53;
	ld.global.f64 	%fd31, [%rd54];
	add.s64 	%rd55, %rd86, %rd23;
	shl.b64 	%rd56, %rd55, 3;
	add.s64 	%rd57, %rd1, %rd56;
	ld.global.f64 	%fd32, [%rd57];
	sub.f64 	%fd33, %fd31, %fd32;
	fma.rn.f64 	%fd34, %fd33, %fd33, %fd114;
	ld.global.f64 	%fd35, [%rd54+8];
	ld.global.f64 	%fd36, [%rd57+8];
	sub.f64 	%fd37, %fd35, %fd36;
	fma.rn.f64 	%fd38, %fd37, %fd37, %fd34;
	ld.global.f64 	%fd39, [%rd54+16];
	ld.global.f64 	%fd40, [%rd57+16];
	sub.f64 	%fd41, %fd39, %fd40;
	fma.rn.f64 	%fd42, %fd41, %fd41, %fd38;
	ld.global.f64 	%fd43, [%rd54+24];
	ld.global.f64 	%fd44, [%rd57+24];
	sub.f64 	%fd45, %fd43, %fd44;
	fma.rn.f64 	%fd46, %fd45, %fd45, %fd42;
	ld.global.f64 	%fd47, [%rd54+32];
	ld.global.f64 	%fd48, [%rd57+32];
	sub.f64 	%fd49, %fd47, %fd48;
	fma.rn.f64 	%fd50, %fd49, %fd49, %fd46;
	ld.global.f64 	%fd51, [%rd54+40];
	ld.global.f64 	%fd52, [%rd57+40];
	sub.f64 	%fd53, %fd51, %fd52;
	fma.rn.f64 	%fd54, %fd53, %fd53, %fd50;
	ld.global.f64 	%fd55, [%rd54+48];
	ld.global.f64 	%fd56, [%rd57+48];
	sub.f64 	%fd57, %fd55, %fd56;
	fma.rn.f64 	%fd58, %fd57, %fd57, %fd54;
	ld.global.f64 	%fd59, [%rd54+56];
	ld.global.f64 	%fd60, [%rd57+56];
	sub.f64 	%fd61, %fd59, %fd60;
	fma.rn.f64 	%fd114, %fd61, %fd61, %fd58;
	add.s64 	%rd86, %rd86, 8;
	setp.ne.s64 	%p67, %rd86, %rd20;
	mov.u64 	%rd88, %rd20;
	@%p67 bra 	$L__BB0_127;
$L__BB0_128:
	setp.eq.s32 	%p68, %r547, 0;
	@%p68 bra 	$L__BB0_136;
	add.s32 	%r947, %r547, -1;
	setp.lt.u32 	%p69, %r947, 3;
	@%p69 bra 	$L__BB0_131;
	add.s64 	%rd58, %rd88, %rd12;
	shl.b64 	%rd59, %rd58, 3;
	add.s64 	%rd60, %rd2, %rd59;
	ld.global.f64 	%fd63, [%rd60];
	add.s64 	%rd61, %rd88, %rd23;
	shl.b64 	%rd62, %rd61, 3;
	add.s64 	%rd63, %rd1, %rd62;
	ld.global.f64 	%fd64, [%rd63];
	sub.f64 	%fd65, %fd63, %fd64;
	fma.rn.f64 	%fd66, %fd65, %fd65, %fd114;
	ld.global.f64 	%fd67, [%rd60+8];
	ld.global.f64 	%fd68, [%rd63+8];
	sub.f64 	%fd69, %fd67, %fd68;
	fma.rn.f64 	%fd70, %fd69, %fd69, %fd66;
	ld.global.f64 	%fd71, [%rd60+16];
	ld.global.f64 	%fd72, [%rd63+16];
	sub.f64 	%fd73, %fd71, %fd72;
	fma.rn.f64 	%fd74, %fd73, %fd73, %fd70;
	ld.global.f64 	%fd75, [%rd60+24];
	ld.global.f64 	%fd76, [%rd63+24];
	sub.f64 	%fd77, %fd75, %fd76;
	fma.rn.f64 	%fd114, %fd77, %fd77, %fd74;
	add.s64 	%rd88, %rd88, 4;
$L__BB0_131:
	and.b32  	%r948, %r564, 3;
	setp.eq.s32 	%p70, %r948, 0;
	@%p70 bra 	$L__BB0_136;
	setp.eq.s32 	%p71, %r948, 1;
	@%p71 bra 	$L__BB0_134;
	add.s64 	%rd64, %rd88, %rd12;
	shl.b64 	%rd65, %rd64, 3;
	add.s64 	%rd66, %rd2, %rd65;
	ld.global.f64 	%fd79, [%rd66];
	add.s64 	%rd67, %rd88, %rd23;
	shl.b64 	%rd68, %rd67, 3;
	add.s64 	%rd69, %rd1, %rd68;
	ld.global.f64 	%fd80, [%rd69];
	sub.f64 	%fd81, %fd79, %fd80;
	fma.rn.f64 	%fd82, %fd81, %fd81, %fd114;
	ld.global.f64 	%fd83, [%rd66+8];
	ld.global.f64 	%fd84, [%rd69+8];
	sub.f64 	%fd85, %fd83, %fd84;
	fma.rn.f64 	%fd114, %fd85, %fd85, %fd82;
	add.s64 	%rd88, %rd88, 2;
$L__BB0_134:
	and.b32  	%r949, %r564, 1;
	setp.eq.b32 	%p72, %r949, 1;
	not.pred 	%p73, %p72;
	@%p73 bra 	$L__BB0_136;
	add.s64 	%rd70, %rd88, %rd12;
	shl.b64 	%rd71, %rd70, 3;
	add.s64 	%rd72, %rd2, %rd71;
	ld.global.f64 	%fd86, [%rd72];
	add.s64 	%rd73, %rd88, %rd23;
	shl.b64 	%rd74, %rd73, 3;
	add.s64 	%rd75, %rd1, %rd74;
	ld.global.f64 	%fd87, [%rd75];
	sub.f64 	%fd88, %fd86, %fd87;
	fma.rn.f64 	%fd114, %fd88, %fd88, %fd114;
$L__BB0_136:
	sqrt.rn.f64 	%fd89, %fd114;
	add.f64 	%fd90, %fd89, 0d3FF0000000000000;
	rcp.rn.f64 	%fd91, %fd90;
	max.f64 	%fd106, %fd106, %fd91;
	add.s64 	%rd85, %rd85, 1;
	setp.ne.s64 	%p74, %rd85, %rd14;
	@%p74 bra 	$L__BB0_125;
	ld.param.u32 	%r953, [lesinn_param_6];
	add.f64 	%fd115, %fd115, %fd106;
	add.s64 	%rd84, %rd84, 1;
	setp.ne.s64 	%p75, %rd84, %rd13;
	mad.lo.s32 	%r1248, %r953, 362437, %r1248;
	@%p75 bra 	$L__BB0_124;
$L__BB0_138:
	setp.leu.f64 	%p80, %fd115, 0d0000000000000000;
	@%p80 bra 	$L__BB0_140;
	ld.param.u64 	%rd80, [lesinn_param_7];
	ld.param.u32 	%r951, [lesinn_param_5];
	cvt.rn.f64.s32 	%fd98, %r951;
	div.rn.f64 	%fd99, %fd98, %fd115;
	cvta.to.global.u64 	%rd77, %rd80;
	shl.b64 	%rd78, %rd4, 3;
	add.s64 	%rd79, %rd77, %rd78;
	st.global.f64 	[%rd79], %fd99;
$L__BB0_140:
	ret;

}


// ===== COMPILED SASS (sm_100) =====

	.target	sm_100

	.elftype	@"ET_EXEC"


//--------------------- .note.nv.tkinfo           --------------------------
	.section	.note.nv.tkinfo,"",@"SHT_NOTE"
	.sectionflags	@"SHF_NOTE_NV_TKINFO"
	.tkinfo
        /*0018*/ 	.word	0x00000002
        /*0030*/ 	.string	""
        /*0030*/ 	.string	"ptxas"
        /*0030*/ 	.string	"Cuda compilation tools, release 13.0, V13.0.88"
        /*0030*/ 	.string	"Build cuda_13.0.r13.0/compiler.36424714_0"
        /*0030*/ 	.string	"-arch sm_100 -m 64 "



//--------------------- .note.nv.cuinfo           --------------------------
	.section	.note.nv.cuinfo,"",@"SHT_NOTE"
	.sectionflags	@"SHF_NOTE_NV_CUINFO"
        /*0018*/ 	.short	0x0002
        /*001a*/ 	.short	0x0064
        /*001c*/ 	.short	0x0082
	.zero		2


//--------------------- .nv.info                  --------------------------
	.section	.nv.info,"",@"SHT_CUDA_INFO"
	.align	4


	//----- nvinfo : EIATTR_REGCOUNT
	.align		4
        /*0000*/ 	.byte	0x04, 0x2f
        /*0002*/ 	.short	(.L_10 - .L_9)
	.align		4
.L_9:
        /*0004*/ 	.word	index@(lesinn)
        /*0008*/ 	.word	0x00000020


	//----- nvinfo : EIATTR_FRAME_SIZE
	.align		4
.L_10:
        /*000c*/ 	.byte	0x04, 0x11
        /*000e*/ 	.short	(.L_12 - .L_11)
	.align		4
.L_11:
        /*0010*/ 	.word	index@($__internal_2_$__cuda_sm20_dsqrt_rn_f64_mediumpath_v1)
        /*0014*/ 	.word	0x00000030


	//----- nvinfo : EIATTR_FRAME_SIZE
	.align		4
.L_12:
        /*0018*/ 	.byte	0x04, 0x11
        /*001a*/ 	.short	(.L_14 - .L_13)
	.align		4
.L_13:
        /*001c*/ 	.word	index@($__internal_1_$__cuda_sm20_div_rn_f64_full)
        /*0020*/ 	.word	0x00000030


	//----- nvinfo : EIATTR_FRAME_SIZE
	.align		4
.L_14:
        /*0024*/ 	.byte	0x04, 0x11
        /*0026*/ 	.short	(.L_16 - .L_15)
	.align		4
.L_15:
        /*0028*/ 	.word	index@($__internal_0_$__cuda_sm20_dblrcp_rn_slowpath_v3)
        /*002c*/ 	.word	0x00000030


	//----- nvinfo : EIATTR_FRAME_SIZE
	.align		4
.L_16:
        /*0030*/ 	.byte	0x04, 0x11
        /*0032*/ 	.short	(.L_18 - .L_17)
	.align		4
.L_17:
        /*0034*/ 	.word	index@(lesinn)
        /*0038*/ 	.word	0x00000030


	//----- nvinfo : EIATTR_MIN_STACK_SIZE
	.align		4
.L_18:
        /*003c*/ 	.byte	0x04, 0x12
        /*003e*/ 	.short	(.L_20 - .L_19)
	.align		4
.L_19:
        /*0040*/ 	.word	index@(lesinn)
        /*0044*/ 	.word	0x00000030
.L_20:


//--------------------- .nv.compat                --------------------------
	.section	.nv.compat,"",@"SHT_CUDA_COMPAT_INFO"
	.align	4
        /*0000*/ 	.byte	0x02, 0x09, 0x00, 0x00, 0x02, 0x02, 0x01, 0x00, 0x02, 0x05, 0x05, 0x00, 0x03, 0x07, 0x01, 0x01
        /*0010*/ 	.byte	0x02, 0x03, 0x00, 0x00, 0x02, 0x06, 0x01, 0x00, 0x04, 0x0b, 0x08, 0x00, 0x01, 0x00, 0x00, 0x00
        /*0020*/ 	.byte	0x00, 0x00, 0x00, 0x00


//--------------------- .nv.info.lesinn           --------------------------
	.section	.nv.info.lesinn,"",@"SHT_CUDA_INFO"
	.sectionflags	@""
	.align	4


	//----- nvinfo : EIATTR_CUDA_API_VERSION
	.align		4
        /*0000*/ 	.byte	0x04, 0x37
        /*0002*/ 	.short	(.L_22 - .L_21)
.L_21:
        /*0004*/ 	.word	0x00000082


	//----- nvinfo : EIATTR_KPARAM_INFO
	.align		4
.L_22:
        /*0008*/ 	.byte	0x04, 0x17
        /*000a*/ 	.short	(.L_24 - .L_23)
.L_23:
        /*000c*/ 	.word	0x00000000
        /*0010*/ 	.short	0x0007
        /*0012*/ 	.short	0x0028
        /*0014*/ 	.byte	0x00, 0xf5, 0x21, 0x00


	//----- nvinfo : EIATTR_KPARAM_INFO
	.align		4
.L_24:
        /*0018*/ 	.byte	0x04, 0x17
        /*001a*/ 	.short	(.L_26 - .L_25)
.L_25:
        /*001c*/ 	.word	0x00000000
        /*0020*/ 	.short	0x0006
        /*0022*/ 	.short	0x0020
        /*0024*/ 	.byte	0x00, 0xf0, 0x11, 0x00


	//----- nvinfo : EIATTR_KPARAM_INFO
	.align		4
.L_26:
        /*0028*/ 	.byte	0x04, 0x17
        /*002a*/ 	.short	(.L_28 - .L_27)
.L_27:
        /*002c*/ 	.word	0x00000000
        /*0030*/ 	.short	0x0005
        /*0032*/ 	.short	0x001c
        /*0034*/ 	.byte	0x00, 0xf0, 0x11, 0x00


	//----- nvinfo : EIATTR_KPARAM_INFO
	.align		4
.L_28:
        /*0038*/ 	.byte	0x04, 0x17
        /*003a*/ 	.short	(.L_30 - .L_29)
.L_29:
        /*003c*/ 	.word	0x00000000
        /*0040*/ 	.short	0x0004
        /*0042*/ 	.short	0x0018
        /*0044*/ 	.byte	0x00, 0xf0, 0x11, 0x00


	//----- nvinfo : EIATTR_KPARAM_INFO
	.align		4
.L_30:
        /*0048*/ 	.byte	0x04, 0x17
        /*004a*/ 	.short	(.L_32 - .L_31)
.L_31:
        /*004c*/ 	.word	0x00000000
        /*0050*/ 	.short	0x0003
        /*0052*/ 	.short	0x0014
        /*0054*/ 	.byte	0x00, 0xf0, 0x11, 0x00


	//----- nvinfo : EIATTR_KPARAM_INFO
	.align		4
.L_32:
        /*0058*/ 	.byte	0x04, 0x17
        /*005a*/ 	.short	(.L_34 - .L_33)
.L_33:
        /*005c*/ 	.word	0x00000000
        /*0060*/ 	.short	0x0002
        /*0062*/ 	.short	0x0010
        /*0064*/ 	.byte	0x00, 0xf0, 0x11, 0x00


	//----- nvinfo : EIATTR_KPARAM_INFO
	.align		4
.L_34:
        /*0068*/ 	.byte	0x04, 0x17
        /*006a*/ 	.short	(.L_36 - .L_35)
.L_35:
        /*006c*/ 	.word	0x00000000
        /*0070*/ 	.short	0x0001
        /*0072*/ 	.short	0x0008
        /*0074*/ 	.byte	0x00, 0xf5, 0x21, 0x00


	//----- nvinfo : EIATTR_KPARAM_INFO
	.align		4
.L_36:
        /*0078*/ 	.byte	0x04, 0x17
        /*007a*/ 	.short	(.L_38 - .L_37)
.L_37:
        /*007c*/ 	.word	0x00000000
        /*0080*/ 	.short	0x0000
        /*0082*/ 	.short	0x0000
        /*0084*/ 	.byte	0x00, 0xf5, 0x21, 0x00


	//----- nvinfo : EIATTR_SPARSE_MMA_MASK
	.align		4
.L_38:
        /*0088*/ 	.byte	0x03, 0x50
        /*008a*/ 	.short	0x0000


	//----- nvinfo : EIATTR_MAXREG_COUNT
	.align		4
        /*008c*/ 	.byte	0x03, 0x1b
        /*008e*/ 	.short	0x00ff


	//----- nvinfo : EIATTR_MERCURY_ISA_VERSION
	.align		4
        /*0090*/ 	.byte	0x03, 0x5f
        /*0092*/ 	.short	0x0101


	//----- nvinfo : EIATTR_VRC_CTA_INIT_COUNT
	.align		4
        /*0094*/ 	.byte	0x02, 0x4a
	.zero		1
	.zero		1


	//----- nvinfo : EIATTR_EXIT_INSTR_OFFSETS
	.align		4
        /*0098*/ 	.byte	0x04, 0x1c
        /*009a*/ 	.short	(.L_40 - .L_39)


	//   ....[0]....
.L_39:
        /*009c*/ 	.word	0x00003cc0


	//   ....[1]....
        /*00a0*/ 	.word	0x00003e80


	//----- nvinfo : EIATTR_CRS_STACK_SIZE
	.align		4
.L_40:
        /*00a4*/ 	.byte	0x04, 0x1e
        /*00a6*/ 	.short	(.L_42 - .L_41)
.L_41:
        /*00a8*/ 	.word	0x00000000


	//----- nvinfo : EIATTR_CBANK_PARAM_SIZE
	.align		4
.L_42:
        /*00ac*/ 	.byte	0x03, 0x19
        /*00ae*/ 	.short	0x0030


	//----- nvinfo : EIATTR_PARAM_CBANK
	.align		4
        /*00b0*/ 	.byte	0x04, 0x0a
        /*00b2*/ 	.short	(.L_44 - .L_43)
	.align		4
.L_43:
        /*00b4*/ 	.word	index@(.nv.constant0.lesinn)
        /*00b8*/ 	.short	0x0380
        /*00ba*/ 	.short	0x0030


	//----- nvinfo : EIATTR_SW_WAR
	.align		4
.L_44:
        /*00bc*/ 	.byte	0x04, 0x36
        /*00be*/ 	.short	(.L_46 - .L_45)
.L_45:
        /*00c0*/ 	.word	0x00000008
.L_46:


//--------------------- .nv.callgraph             --------------------------
	.section	.nv.callgraph,"",@"SHT_CUDA_CALLGRAPH"
	.align	4
	.sectionentsize	8
	.align		4
        /*0000*/ 	.word	0x00000000
	.align		4
        /*0004*/ 	.word	0xffffffff
	.align		4
        /*0008*/ 	.word	0x00000000
	.align		4
        /*000c*/ 	.word	0xfffffffe
	.align		4
        /*0010*/ 	.word	0x00000000
	.align		4
        /*0014*/ 	.word	0xfffffffd
	.align		4
        /*0018*/ 	.word	0x00000000
	.align		4
        /*001c*/ 	.word	0xfffffffc


//--------------------- .nv.constant4             --------------------------
	.section	.nv.constant4,"a",@progbits
	.align	8
	.align		8
.nv.constant4:
        /*0000*/ 	.dword	precalc_xorwow_matrix
	.align		8
        /*0008*/ 	.dword	precalc_xorwow_offset_matrix
	.align		8
        /*0010*/ 	.dword	mrg32k3aM1
	.align		8
        /*0018*/ 	.dword	mrg32k3aM2
	.align		8
        /*0020*/ 	.dword	mrg32k3aM1SubSeq
	.align		8
        /*0028*/ 	.dword	mrg32k3aM2SubSeq
	.align		8
        /*0030*/ 	.dword	mrg32k3aM1Seq
	.align		8
        /*0038*/ 	.dword	mrg32k3aM2Seq


//--------------------- .nv.constant3             --------------------------
	.section	.nv.constant3,"a",@progbits
	.align	8
.nv.constant3:
	.type		__cr_lgamma_table,@object
	.size		__cr_lgamma_table,(.L_8 - __cr_lgamma_table)
__cr_lgamma_table:
        /*0000*/ 	.byte	0x00, 0x00, 0x00, 0x00, 0x00, 0x00, 0x00, 0x00, 0x00, 0x00, 0x00, 0x00, 0x00, 0x00, 0x00, 0x00
        /*0010*/ 	.byte	0xef, 0x39, 0xfa, 0xfe, 0x42, 0x2e, 0xe6, 0x3f, 0x02, 0x20, 0x2a, 0xfa, 0x0b, 0xab, 0xfc, 0x3f
        /*0020*/ 	.byte	0xf9, 0x2c, 0x92, 0x7c, 0xa7, 0x6c, 0x09, 0x40, 0xc9, 0x79, 0x44, 0x3c, 0x64, 0x26, 0x13, 0x40
        /*0030*/ 	.byte	0xca, 0x01, 0xcf, 0x3a, 0x27, 0x51, 0x1a, 0x40, 0x30, 0xcc, 0x2d, 0xf3, 0xe1, 0x0c, 0x21, 0x40
        /*0040*/ 	.byte	0x0d, 0xb7, 0xfc, 0x82, 0x8e, 0x35, 0x25, 0x40
.L_8:


//--------------------- .text.lesinn              --------------------------
	.section	.text.lesinn,"ax",@progbits
	.align	128
        .global         lesinn
        .type           lesinn,@function
        .size           lesinn,(.L_x_48 - lesinn)
        .other          lesinn,@"STO_CUDA_ENTRY STV_DEFAULT"
lesinn:
.text.lesinn:
[----:B------:R-:W0:Y:S01]  /*0000*/  LDC R1, c[0x0][0x37c] ;  /* 0x0000df00ff017b82 */ /* 0x000e220000000800 */
[----:B------:R-:W1:Y:S01]  /*0010*/  S2R R0, SR_CTAID.X ;  /* 0x0000000000007919 */ /* 0x000e620000002500 */
[----:B------:R-:W1:Y:S01]  /*0020*/  LDCU UR4, c[0x0][0x360] ;  /* 0x00006c00ff0477ac */ /* 0x000e620008000800 */
[----:B0-----:R-:W-:Y:S01]  /*0030*/  VIADD R1, R1, 0xffffffd0 ;  /* 0xffffffd001017836 */ /* 0x001fe20000000000 */
[----:B------:R-:W-:Y:S01]  /*0040*/  BSSY.RECONVERGENT B0, `(.L_x_0) ;  /* 0x0000269000007945 */ /* 0x000fe20003800200 */
[----:B------:R-:W1:Y:S01]  /*0050*/  S2R R3, SR_TID.X ;  /* 0x0000000000037919 */ /* 0x000e620000002100 */
[----:B------:R-:W-:Y:S01]  /*0060*/  IMAD.MOV.U32 R8, RZ, RZ, 0x2abc4dd5 ;  /* 0x2abc4dd5ff087424 */ /* 0x000fe200078e00ff */
[----:B------:R-:W0:Y:S01]  /*0070*/  LDCU.64 UR16, c[0x0][0x358] ;  /* 0x00006b00ff1077ac */ /* 0x000e220008000a00 */
[----:B------:R-:W-:Y:S02]  /*0080*/  IMAD.MOV.U32 R9, RZ, RZ, 0x58213ed2 ;  /* 0x58213ed2ff097424 */ /* 0x000fe400078e00ff */
[----:B------:R-:W-:-:S02]  /*0090*/  IMAD.MOV.U32 R10, RZ, RZ, 0x455f2458 ;  /* 0x455f2458ff0a7424 */ /* 0x000fc400078e00ff */
[----:B------:R-:W-:Y:S01]  /*00a0*/  IMAD.MOV.U32 R11, RZ, RZ, -0x75bd8fc ;  /* 0xf8a42704ff0b7424 */ /* 0x000fe200078e00ff */
[----:B------:R2:W-:Y:S01]  /*00b0*/  STL.64 [R1], R8 ;  /* 0x0000000801007387 */ /* 0x0005e20000100a00 */
[----:B------:R-:W-:Y:S02]  /*00c0*/  IMAD.MOV.U32 R12, RZ, RZ, -0x23270784 ;  /* 0xdcd8f87cff0c7424 */ /* 0x000fe400078e00ff */
[----:B------:R-:W-:Y:S01]  /*00d0*/  IMAD.MOV.U32 R13, RZ, RZ, 0x511db0d6 ;  /* 0x511db0d6ff0d7424 */ /* 0x000fe200078e00ff */
[----:B------:R2:W-:Y:S01]  /*00e0*/  STL.64 [R1+0x8], R10 ;  /* 0x0000080a01007387 */ /* 0x0005e20000100a00 */
[----:B------:R-:W-:Y:S02]  /*00f0*/  IMAD.MOV.U32 R6, RZ, RZ, 0x58213ed2 ;  /* 0x58213ed2ff067424 */ /* 0x000fe400078e00ff */
[----:B------:R-:W-:Y:S01]  /*0100*/  IMAD.MOV.U32 R5, RZ, RZ, -0x75bd8fc ;  /* 0xf8a42704ff057424 */ /* 0x000fe200078e00ff */
[----:B------:R2:W-:Y:S01]  /*0110*/  STL.64 [R1+0x10], R12 ;  /* 0x0000100c01007387 */ /* 0x0005e20000100a00 */
[----:B------:R-:W-:-:S02]  /*0120*/  IMAD.MOV.U32 R4, RZ, RZ, 0x455f2458 ;  /* 0x455f2458ff047424 */ /* 0x000fc400078e00ff */
[----:B------:R-:W-:Y:S02]  /*0130*/  IMAD.MOV.U32 R2, RZ, RZ, -0x23270784 ;  /* 0xdcd8f87cff027424 */ /* 0x000fe400078e00ff */
[----:B-1----:R-:W-:Y:S02]  /*0140*/  IMAD R0, R0, UR4, R3 ;  /* 0x0000000400007c24 */ /* 0x002fe4000f8e0203 */
[----:B------:R-:W-:-:S03]  /*0150*/  IMAD.MOV.U32 R3, RZ, RZ, 0x511db0d6 ;  /* 0x511db0d6ff037424 */ /* 0x000fc600078e00ff */
[----:B------:R-:W-:Y:S02]  /*0160*/  ISETP.NE.AND P0, PT, R0, RZ, PT ;  /* 0x000000ff0000720c */ /* 0x000fe40003f05270 */
[----:B------:R-:W-:-:S11]  /*0170*/  SHF.R.S32.HI R7, RZ, 0x1f, R0 ;  /* 0x0000001fff077819 */ /* 0x000fd60000011400 */
[----:B0-2---:R-:W-:Y:S05]  /*0180*/  @!P0 BRA `(.L_x_1) ;  /* 0x0000002400508947 */ /* 0x005fea0003800000 */
[----:B------:R-:W-:Y:S02]  /*0190*/  IMAD.MOV.U32 R12, RZ, RZ, RZ ;  /* 0x000000ffff0c7224 */ /* 0x000fe400078e00ff */
[----:B------:R-:W-:Y:S02]  /*01a0*/  IMAD.MOV.U32 R6, RZ, RZ, 0x58213ed2 ;  /* 0x58213ed2ff067424 */ /* 0x000fe400078e00ff */
[----:B------:R-:W-:Y:S02]  /*01b0*/  IMAD.MOV.U32 R14, RZ, RZ, R0 ;  /* 0x000000ffff0e7224 */ /* 0x000fe400078e0000 */
[----:B------:R-:W-:Y:S02]  /*01c0*/  IMAD.MOV.U32 R4, RZ, RZ, 0x455f2458 ;  /* 0x455f2458ff047424 */ /* 0x000fe400078e00ff */
[----:B------:R-:W-:Y:S02]  /*01d0*/  IMAD.MOV.U32 R5, RZ, RZ, -0x75bd8fc ;  /* 0xf8a42704ff057424 */ /* 0x000fe400078e00ff */
[----:B------:R-:W-:-:S02]  /*01e0*/  IMAD.MOV.U32 R2, RZ, RZ, -0x23270784 ;  /* 0xdcd8f87cff027424 */ /* 0x000fc400078e00ff */
[----:B------:R-:W-:-:S07]  /*01f0*/  IMAD.MOV.U32 R3, RZ, RZ, 0x511db0d6 ;  /* 0x511db0d6ff037424 */ /* 0x000fce00078e00ff */
.L_x_10:
[----:B------:R-:W-:Y:S01]  /*0200*/  LOP3.LUT R19, R14, 0x3, RZ, 0xc0, !PT ;  /* 0x000000030e137812 */ /* 0x000fe200078ec0ff */
[----:B------:R-:W-:Y:S03]  /*0210*/  BSSY.RECONVERGENT B1, `(.L_x_2) ;  /* 0x0000245000017945 */ /* 0x000fe60003800200 */
[----:B------:R-:W-:-:S04]  /*0220*/  ISETP.NE.U32.AND P0, PT, R19, RZ, PT ;  /* 0x000000ff1300720c */ /* 0x000fc80003f05070 */
[----:B------:R-:W-:-:S13]  /*0230*/  ISETP.NE.AND.EX P0, PT, RZ, RZ, PT, P0 ;  /* 0x000000ffff00720c */ /* 0x000fda0003f05300 */
[----:B012---:R-:W-:Y:S05]  /*0240*/  @!P0 BRA `(.L_x_3) ;  /* 0x0000002400048947 */ /* 0x007fea0003800000 */
[----:B------:R-:W0:Y:S01]  /*0250*/  LDC.64 R8, c[0x4][RZ] ;  /* 0x01000000ff087b82 */ /* 0x000e220000000a00 */
[----:B------:R-:W-:Y:S01]  /*0260*/  IMAD.MOV.U32 R6, RZ, RZ, RZ ;  /* 0x000000ffff067224 */ /* 0x000fe200078e00ff */
[----:B------:R-:W-:Y:S01]  /*0270*/  CS2R R2, SRZ ;  /* 0x0000000000027805 */ /* 0x000fe2000001ff00 */
[----:B------:R-:W-:Y:S01]  /*0280*/  IMAD.MOV.U32 R16, RZ, RZ, RZ ;  /* 0x000000ffff107224 */ /* 0x000fe200078e00ff */
[----:B------:R-:W-:Y:S01]  /*0290*/  CS2R R4, SRZ ;  /* 0x0000000000047805 */ /* 0x000fe2000001ff00 */
[----:B0-----:R-:W-:-:S07]  /*02a0*/  IMAD.WIDE.U32 R8, R12, 0xc80, R8 ;  /* 0x00000c800c087825 */ /* 0x001fce00078e0008 */
.L_x_5:
[----:B------:R-:W-:-:S06]  /*02b0*/  IMAD R13, R16, 0x4, R1 ;  /* 0x00000004100d7824 */ /* 0x000fcc00078e0201 */
[----:B------:R-:W5:Y:S01]  /*02c0*/  LDL R13, [R13+0x4] ;  /* 0x000004000d0d7983 */ /* 0x000f620000100800 */
[----:B------:R-:W-:Y:S01]  /*02d0*/  IMAD.SHL.U32 R15, R16, 0x20, RZ ;  /* 0x00000020100f7824 */ /* 0x000fe200078e00ff */
[----:B------:R-:W-:-:S06]  /*02e0*/  UMOV UR4, URZ ;  /* 0x000000ff00047c82 */ /* 0x000fcc0008000000 */
.L_x_4:
[----:B-----5:R-:W-:Y:S01]  /*02f0*/  SHF.R.U32.HI R20, RZ, UR4, R13 ;  /* 0x00000004ff147c19 */ /* 0x020fe2000801160d */
[----:B------:R-:W-:-:S03]  /*0300*/  VIADD R10, R15, UR4 ;  /* 0x000000040f0a7c36 */ /* 0x000fc60008000000 */
[----:B------:R-:W-:-:S04]  /*0310*/  LOP3.LUT R11, R20, 0x1, RZ, 0xc0, !PT ;  /* 0x00000001140b7812 */ /* 0x000fc800078ec0ff */
[----:B------:R-:W-:Y:S01]  /*0320*/  ISETP.NE.U32.AND P0, PT, R11, 0x1, PT ;  /* 0x000000010b00780c */ /* 0x000fe20003f05070 */
[----:B------:R-:W-:-:S03]  /*0330*/  IMAD R11, R10, 0x5, RZ ;  /* 0x000000050a0b7824 */ /* 0x000fc600078e02ff */
[----:B------:R-:W-:Y:S01]  /*0340*/  R2P PR, R20, 0x7e ;  /* 0x0000007e14007804 */ /* 0x000fe20000000000 */
[----:B------:R-:W-:-:S08]  /*0350*/  IMAD.WIDE.U32 R10, R11, 0x4, R8 ;  /* 0x000000040b0a7825 */ /* 0x000fd000078e0008 */
[----:B------:R-:W2:Y:S04]  /*0360*/  @!P0 LDG.E R17, desc[UR16][R10.64] ;  /* 0x000000100a118981 */ /* 0x000ea8000c1e1900 */
[----:B------:R-:W3:Y:S04]  /*0370*/  @!P0 LDG.E R18, desc[UR16][R10.64+0x10] ;  /* 0x000010100a128981 */ /* 0x000ee8000c1e1900 */
[----:B------:R-:W4:Y:S04]  /*0380*/  @P1 LDG.E R21, desc[UR16][R10.64+0x14] ;  /* 0x000014100a151981 */ /* 0x000f28000c1e1900 */
[----:B------:R-:W4:Y:S04]  /*0390*/  @P2 LDG.E R23, desc[UR16][R10.64+0x28] ;  /* 0x000028100a172981 */ /* 0x000f28000c1e1900 */
[----:B------:R-:W4:Y:S04]  /*03a0*/  @P1 LDG.E R22, desc[UR16][R10.64+0x24] ;  /* 0x000024100a161981 */ /* 0x000f28000c1e1900 */
[----:B------:R-:W4:Y:S04]  /*03b0*/  @P2 LDG.E R24, desc[UR16][R10.64+0x38] ;  /* 0x000038100a182981 */ /* 0x000f28000c1e1900 */
[----:B------:R-:W4:Y:S04]  /*03c0*/  @P3 LDG.E R25, desc[UR16][R10.64+0x3c] ;  /* 0x00003c100a193981 */ /* 0x000f28000c1e1900 */
[----:B------:R-:W4:Y:S01]  /*03d0*/  @P4 LDG.E R27, desc[UR16][R10.64+0x50] ;  /* 0x000050100a1b4981 */ /* 0x000f22000c1e1900 */
[----:B--2---:R-:W-:-:S03]  /*03e0*/  @!P0 LOP3.LUT R6, R6, R17, RZ, 0x3c, !PT ;  /* 0x0000001106068212 */ /* 0x004fc600078e3cff */
[----:B------:R-:W2:Y:S01]  /*03f0*/  @!P0 LDG.E R17, desc[UR16][R10.64+0x4] ;  /* 0x000004100a118981 */ /* 0x000ea2000c1e1900 */
[----:B---3--:R-:W-:-:S03]  /*0400*/  @!P0 LOP3.LUT R3, R3, R18, RZ, 0x3c, !PT ;  /* 0x0000001203038212 */ /* 0x008fc600078e3cff */
[----:B------:R-:W3:Y:S01]  /*0410*/  @!P0 LDG.E R18, desc[UR16][R10.64+0x8] ;  /* 0x000008100a128981 */ /* 0x000ee2000c1e1900 */
[----:B----4-:R-:W-:-:S03]  /*0420*/  @P1 LOP3.LUT R6, R6, R21, RZ, 0x3c, !PT ;  /* 0x0000001506061212 */ /* 0x010fc600078e3cff */
[----:B------:R-:W4:Y:S01]  /*0430*/  @!P0 LDG.E R21, desc[UR16][R10.64+0xc] ;  /* 0x00000c100a158981 */ /* 0x000f22000c1e1900 */
[----:B------:R-:W-:-:S03]  /*0440*/  @P2 LOP3.LUT R6, R6, R23, RZ, 0x3c, !PT ;  /* 0x0000001706062212 */ /* 0x000fc600078e3cff */
[----:B------:R-:W4:Y:S01]  /*0450*/  @P1 LDG.E R23, desc[UR16][R10.64+0x18] ;  /* 0x000018100a171981 */ /* 0x000f22000c1e1900 */
[----:B------:R-:W-:-:S03]  /*0460*/  @P1 LOP3.LUT R3, R3, R22, RZ, 0x3c, !PT ;  /* 0x0000001603031212 */ /* 0x000fc600078e3cff */
[----:B------:R-:W4:Y:S01]  /*0470*/  @P2 LDG.E R22, desc[UR16][R10.64+0x30] ;  /* 0x000030100a162981 */ /* 0x000f22000c1e1900 */
[----:B--2---:R-:W-:-:S03]  /*0480*/  @!P0 LOP3.LUT R4, R4, R17, RZ, 0x3c, !PT ;  /* 0x0000001104048212 */ /* 0x004fc600078e3cff */
[----:B------:R-:W2:Y:S01]  /*0490*/  @P1 LDG.E R17, desc[UR16][R10.64+0x20] ;  /* 0x000020100a111981 */ /* 0x000ea2000c1e1900 */
[----:B---3--:R-:W-:-:S03]  /*04a0*/  @!P0 LOP3.LUT R5, R5, R18, RZ, 0x3c, !PT ;  /* 0x0000001205058212 */ /* 0x008fc600078e3cff */
[----:B------:R-:W3:Y:S01]  /*04b0*/  @P1 LDG.E R18, desc[UR16][R10.64+0x1c] ;  /* 0x00001c100a121981 */ /* 0x000ee2000c1e1900 */
[----:B----4-:R-:W-:-:S03]  /*04c0*/  @!P0 LOP3.LUT R2, R2, R21, RZ, 0x3c, !PT ;  /* 0x0000001502028212 */ /* 0x010fc600078e3cff */
[----:B------:R-:W4:Y:S01]  /*04d0*/  @P2 LDG.E R21, desc[UR16][R10.64+0x2c] ;  /* 0x00002c100a152981 */ /* 0x000f22000c1e1900 */
[----:B------:R-:W-:-:S03]  /*04e0*/  @P1 LOP3.LUT R4, R4, R23, RZ, 0x3c, !PT ;  /* 0x0000001704041212 */ /* 0x000fc600078e3cff */
[----:B------:R-:W4:Y:S01]  /*04f0*/  @P2 LDG.E R23, desc[UR16][R10.64+0x34] ;  /* 0x000034100a172981 */ /* 0x000f22000c1e1900 */
[----:B------:R-:W-:-:S03]  /*0500*/  @P2 LOP3.LUT R3, R3, R24, RZ, 0x3c, !PT ;  /* 0x0000001803032212 */ /* 0x000fc600078e3cff */
[----:B------:R-:W4:Y:S01]  /*0510*/  @P3 LDG.E R24, desc[UR16][R10.64+0x4c] ;  /* 0x00004c100a183981 */ /* 0x000f22000c1e1900 */
[----:B------:R-:W-:-:S03]  /*0520*/  @P3 LOP3.LUT R6, R6, R25, RZ, 0x3c, !PT ;  /* 0x0000001906063212 */ /* 0x000fc600078e3cff */
[----:B------:R-:W4:Y:S01]  /*0530*/  @P5 LDG.E R25, desc[UR16][R10.64+0x64] ;  /* 0x000064100a195981 */ /* 0x000f22000c1e1900 */
[----:B--2---:R-:W-:-:S03]  /*0540*/  @P1 LOP3.LUT R2, R2, R17, RZ, 0x3c, !PT ;  /* 0x0000001102021212 */ /* 0x004fc600078e3cff */
[----:B------:R-:W2:Y:S01]  /*0550*/  @P3 LDG.E R17, desc[UR16][R10.64+0x40] ;  /* 0x000040100a113981 */ /* 0x000ea2000c1e1900 */
[----:B---3--:R-:W-:-:S03]  /*0560*/  @P1 LOP3.LUT R5, R5, R18, RZ, 0x3c, !PT ;  /* 0x0000001205051212 */ /* 0x008fc600078e3cff */
[----:B------:R-:W3:Y:S01]  /*0570*/  @P3 LDG.E R18, desc[UR16][R10.64+0x44] ;  /* 0x000044100a123981 */ /* 0x000ee2000c1e1900 */
[----:B------:R-:W-:-:S03]  /*0580*/  @P2 LOP3.LUT R5, R5, R22, RZ, 0x3c, !PT ;  /* 0x0000001605052212 */ /* 0x000fc600078e3cff */
[----:B------:R-:W3:Y:S01]  /*0590*/  @P4 LDG.E R22, desc[UR16][R10.64+0x58] ;  /* 0x000058100a164981 */ /* 0x000ee2000c1e1900 */
[----:B----4-:R-:W-:Y:S02]  /*05a0*/  @P2 LOP3.LUT R4, R4, R21, RZ, 0x3c, !PT ;  /* 0x0000001504042212 */ /* 0x010fe400078e3cff */
[----:B------:R-:W-:Y:S01]  /*05b0*/  @P2 LOP3.LUT R2, R2, R23, RZ, 0x3c, !PT ;  /* 0x0000001702022212 */ /* 0x000fe200078e3cff */
[----:B------:R-:W4:Y:S04]  /*05c0*/  @P3 LDG.E R21, desc[UR16][R10.64+0x48] ;  /* 0x000048100a153981 */ /* 0x000f28000c1e1900 */
[----:B------:R-:W4:Y:S01]  /*05d0*/  @P4 LDG.E R23, desc[UR16][R10.64+0x54] ;  /* 0x000054100a174981 */ /* 0x000f22000c1e1900 */
[----:B------:R-:W-:Y:S02]  /*05e0*/  @P4 LOP3.LUT R6, R6, R27, RZ, 0x3c, !PT ;  /* 0x0000001b06064212 */ /* 0x000fe400078e3cff */
[----:B------:R-:W-:-:S02]  /*05f0*/  @P3 LOP3.LUT R3, R3, R24, RZ, 0x3c, !PT ;  /* 0x0000001803033212 */ /* 0x000fc400078e3cff */
        /* <DEDUP_REMOVED lines=9> */
[----:B----4-:R-:W-:-:S03]  /*0690*/  @P3 LOP3.LUT R2, R2, R21, RZ, 0x3c, !PT ;  /* 0x0000001502023212 */ /* 0x010fc600078e3cff */
[----:B------:R-:W4:Y:S01]  /*06a0*/  @P5 LDG.E R21, desc[UR16][R10.64+0x68] ;  /* 0x000068100a155981 */ /* 0x000f22000c1e1900 */
[----:B------:R-:W-:-:S03]  /*06b0*/  @P4 LOP3.LUT R4, R4, R23, RZ, 0x3c, !PT ;  /* 0x0000001704044212 */ /* 0x000fc600078e3cff */
[----:B------:R-:W4:Y:S01]  /*06c0*/  @P5 LDG.E R23, desc[UR16][R10.64+0x70] ;  /* 0x000070100a175981 */ /* 0x000f22000c1e1900 */
[----:B------:R-:W-:Y:S02]  /*06d0*/  LOP3.LUT P0, RZ, R20, 0x80, RZ, 0xc0, !PT ;  /* 0x0000008014ff7812 */ /* 0x000fe4000780c0ff */
[----:B------:R-:W-:Y:S02]  /*06e0*/  @P4 LOP3.LUT R3, R3, R24, RZ, 0x3c, !PT ;  /* 0x0000001803034212 */ /* 0x000fe400078e3cff */
[----:B------:R-:W-:Y:S02]  /*06f0*/  @P6 LOP3.LUT R6, R6, R25, RZ, 0x3c, !PT ;  /* 0x0000001906066212 */ /* 0x000fe400078e3cff */
[----:B------:R-:W4:Y:S07]  /*0700*/  @P6 LDG.E R25, desc[UR16][R10.64+0x7c] ;  /* 0x00007c100a196981 */ /* 0x000f2e000c1e1900 */
[----:B------:R-:W4:Y:S04]  /*0710*/  @P0 LDG.E R27, desc[UR16][R10.64+0x8c] ;  /* 0x00008c100a1b0981 */ /* 0x000f28000c1e1900 */
[----:B------:R-:W4:Y:S04]  /*0720*/  @P0 LDG.E R24, desc[UR16][R10.64+0x94] ;  /* 0x000094100a180981 */ /* 0x000f28000c1e1900 */
        /* <DEDUP_REMOVED lines=11> */
[----:B------:R-:W-:Y:S02]  /*07e0*/  @P6 LOP3.LUT R4, R4, R25, RZ, 0x3c, !PT ;  /* 0x0000001904046212 */ /* 0x000fe400078e3cff */
[----:B------:R-:W-:Y:S02]  /*07f0*/  @P0 LOP3.LUT R6, R6, R27, RZ, 0x3c, !PT ;  /* 0x0000001b06060212 */ /* 0x000fe400078e3cff */
[----:B--2---:R-:W-:Y:S02]  /*0800*/  @P6 LOP3.LUT R2, R2, R17, RZ, 0x3c, !PT ;  /* 0x0000001102026212 */ /* 0x004fe400078e3cff */
[----:B---3--:R-:W-:Y:S02]  /*0810*/  @P6 LOP3.LUT R5, R5, R18, RZ, 0x3c, !PT ;  /* 0x0000001205056212 */ /* 0x008fe400078e3cff */
[----:B------:R-:W-:Y:S02]  /*0820*/  @P6 LOP3.LUT R3, R3, R22, RZ, 0x3c, !PT ;  /* 0x0000001603036212 */ /* 0x000fe400078e3cff */
[----:B------:R-:W-:-:S02]  /*0830*/  @P0 LOP3.LUT R5, R5, R24, RZ, 0x3c, !PT ;  /* 0x0000001805050212 */ /* 0x000fc400078e3cff */
[----:B----4-:R-:W-:Y:S02]  /*0840*/  @P0 LOP3.LUT R4, R4, R21, RZ, 0x3c, !PT ;  /* 0x0000001504040212 */ /* 0x010fe400078e3cff */
[----:B------:R-:W-:Y:S02]  /*0850*/  @P0 LOP3.LUT R3, R3, R26, RZ, 0x3c, !PT ;  /* 0x0000001a03030212 */ /* 0x000fe400078e3cff */
[----:B------:R-:W-:Y:S02]  /*0860*/  @P0 LOP3.LUT R2, R2, R23, RZ, 0x3c, !PT ;  /* 0x0000001702020212 */ /* 0x000fe400078e3cff */
[----:B------:R-:W-:-:S13]  /*0870*/  R2P PR, R20.B1, 0x7f ;  /* 0x0000007f14007804 */ /* 0x000fda0000001000 */
[----:B------:R-:W2:Y:S04]  /*0880*/  @P0 LDG.E R17, desc[UR16][R10.64+0xa0] ;  /* 0x0000a0100a110981 */ /* 0x000ea8000c1e1900 */
[----:B------:R-:W3:Y:S04]  /*0890*/  @P1 LDG.E R23, desc[UR16][R10.64+0xb4] ;  /* 0x0000b4100a171981 */ /* 0x000ee8000c1e1900 */
[----:B------:R-:W4:Y:S04]  /*08a0*/  @P0 LDG.E R21, desc[UR16][R10.64+0xa4] ;  /* 0x0000a4100a150981 */ /* 0x000f28000c1e1900 */
[----:B------:R-:W4:Y:S04]  /*08b0*/  @P2 LDG.E R25, desc[UR16][R10.64+0xc8] ;  /* 0x0000c8100a192981 */ /* 0x000f28000c1e1900 */
[----:B------:R-:W4:Y:S04]  /*08c0*/  @P3 LDG.E R27, desc[UR16][R10.64+0xdc] ;  /* 0x0000dc100a1b3981 */ /* 0x000f28000c1e1900 */
[----:B------:R-:W4:Y:S04]  /*08d0*/  @P0 LDG.E R18, desc[UR16][R10.64+0xa8] ;  /* 0x0000a8100a120981 */ /* 0x000f28000c1e1900 */
[----:B------:R-:W4:Y:S04]  /*08e0*/  @P0 LDG.E R22, desc[UR16][R10.64+0xb0] ;  /* 0x0000b0100a160981 */ /* 0x000f28000c1e1900 */
[----:B------:R-:W4:Y:S04]  /*08f0*/  @P4 LDG.E R29, desc[UR16][R10.64+0xf0] ;  /* 0x0000f0100a1d4981 */ /* 0x000f28000c1e1900 */
[----:B------:R-:W4:Y:S01]  /*0900*/  @P1 LDG.E R24, desc[UR16][R10.64+0xc4] ;  /* 0x0000c4100a181981 */ /* 0x000f22000c1e1900 */
[----:B--2---:R-:W-:-:S03]  /*0910*/  @P0 LOP3.LUT R6, R6, R17, RZ, 0x3c, !PT ;  /* 0x0000001106060212 */ /* 0x004fc600078e3cff */
[----:B------:R-:W2:Y:S01]  /*0920*/  @P0 LDG.E R17, desc[UR16][R10.64+0xac] ;  /* 0x0000ac100a110981 */ /* 0x000ea2000c1e1900 */
[----:B---3--:R-:W-:-:S03]  /*0930*/  @P1 LOP3.LUT R6, R6, R23, RZ, 0x3c, !PT ;  /* 0x0000001706061212 */ /* 0x008fc600078e3cff */
[----:B------:R-:W3:Y:S01]  /*0940*/  @P1 LDG.E R23, desc[UR16][R10.64+0xc0] ;  /* 0x0000c0100a171981 */ /* 0x000ee2000c1e1900 */
[----:B----4-:R-:W-:-:S03]  /*0950*/  @P0 LOP3.LUT R4, R4, R21, RZ, 0x3c, !PT ;  /* 0x0000001504040212 */ /* 0x010fc600078e3cff */
[----:B------:R-:W4:Y:S01]  /*0960*/  @P1 LDG.E R21, desc[UR16][R10.64+0xb8] ;  /* 0x0000b8100a151981 */ /* 0x000f22000c1e1900 */
[----:B------:R-:W-:-:S03]  /*0970*/  @P2 LOP3.LUT R6, R6, R25, RZ, 0x3c, !PT ;  /* 0x0000001906062212 */ /* 0x000fc600078e3cff */
[----:B------:R-:W4:Y:S01]  /*0980*/  @P5 LDG.E R25, desc[UR16][R10.64+0x104] ;  /* 0x000104100a195981 */ /* 0x000f22000c1e1900 */
[----:B------:R-:W-:-:S03]  /*0990*/  @P3 LOP3.LUT R6, R6, R27, RZ, 0x3c, !PT ;  /* 0x0000001b06063212 */ /* 0x000fc600078e3cff */
[----:B------:R-:W4:Y:S01]  /*09a0*/  @P6 LDG.E R27, desc[UR16][R10.64+0x118] ;  /* 0x000118100a1b6981 */ /* 0x000f22000c1e1900 */
[----:B------:R-:W-:-:S03]  /*09b0*/  @P0 LOP3.LUT R5, R5, R18, RZ, 0x3c, !PT ;  /* 0x0000001205050212 */ /* 0x000fc600078e3cff */
[----:B------:R-:W4:Y:S01]  /*09c0*/  @P1 LDG.E R18, desc[UR16][R10.64+0xbc] ;  /* 0x0000bc100a121981 */ /* 0x000f22000c1e1900 */
[----:B------:R-:W-:-:S03]  /*09d0*/  @P0 LOP3.LUT R3, R3, R22, RZ, 0x3c, !PT ;  /* 0x0000001603030212 */ /* 0x000fc600078e3cff */
[----:B------:R-:W4:Y:S01]  /*09e0*/  @P2 LDG.E R22, desc[UR16][R10.64+0xd8] ;  /* 0x0000d8100a162981 */ /* 0x000f22000c1e1900 */
[----:B------:R-:W-:Y:S02]  /*09f0*/  @P4 LOP3.LUT R6, R6, R29, RZ, 0x3c, !PT ;  /* 0x0000001d06064212 */ /* 0x000fe400078e3cff */
[----:B------:R-:W-:Y:S02]  /*0a00*/  @P1 LOP3.LUT R3, R3, R24, RZ, 0x3c, !PT ;  /* 0x0000001803031212 */ /* 0x000fe400078e3cff */
[----:B------:R-:W4:Y:S01]  /*0a10*/  @P3 LDG.E R24, desc[UR16][R10.64+0xe4] ;  /* 0x0000e4100a183981 */ /* 0x000f22000c1e1900 */
[----:B--2---:R-:W-:-:S03]  /*0a20*/  @P0 LOP3.LUT R2, R2, R17, RZ, 0x3c, !PT ;  /* 0x0000001102020212 */ /* 0x004fc600078e3cff */
[----:B------:R-:W2:Y:S01]  /*0a30*/  @P2 LDG.E R17, desc[UR16][R10.64+0xcc] ;  /* 0x0000cc100a112981 */ /* 0x000ea2000c1e1900 */
[----:B------:R-:W-:Y:S02]  /*0a40*/  LOP3.LUT P0, RZ, R20, 0x8000, RZ, 0xc0, !PT ;  /* 0x0000800014ff7812 */ /* 0x000fe4000780c0ff */
[----:B---3--:R-:W-:Y:S01]  /*0a50*/  @P1 LOP3.LUT R2, R2, R23, RZ, 0x3c, !PT ;  /* 0x0000001702021212 */ /* 0x008fe200078e3cff */
[----:B------:R-:W3:Y:S01]  /*0a60*/  @P2 LDG.E R20, desc[UR16][R10.64+0xd0] ;  /* 0x0000d0100a142981 */ /* 0x000ee2000c1e1900 */
[----:B----4-:R-:W-:-:S03]  /*0a70*/  @P1 LOP3.LUT R4, R4, R21, RZ, 0x3c, !PT ;  /* 0x0000001504041212 */ /* 0x010fc600078e3cff */
[----:B------:R-:W4:Y:S04]  /*0a80*/  @P2 LDG.E R21, desc[UR16][R10.64+0xd4] ;  /* 0x0000d4100a152981 */ /* 0x000f28000c1e1900 */
[----:B------:R-:W4:Y:S01]  /*0a90*/  @P3 LDG.E R23, desc[UR16][R10.64+0xe0] ;  /* 0x0000e0100a173981 */ /* 0x000f22000c1e1900 */
[----:B------:R-:W-:-:S03]  /*0aa0*/  @P5 LOP3.LUT R6, R6, R25, RZ, 0x3c, !PT ;  /* 0x0000001906065212 */ /* 0x000fc600078e3cff */
[----:B------:R-:W4:Y:S01]  /*0ab0*/  @P3 LDG.E R25, desc[UR16][R10.64+0xe8] ;  /* 0x0000e8100a193981 */ /* 0x000f22000c1e1900 */
[----:B------:R-:W-:-:S03]  /*0ac0*/  @P1 LOP3.LUT R5, R5, R18, RZ, 0x3c, !PT ;  /* 0x0000001205051212 */ /* 0x000fc600078e3cff */
[----:B------:R-:W4:Y:S01]  /*0ad0*/  @P3 LDG.E R18, desc[UR16][R10.64+0xec] ;  /* 0x0000ec100a123981 */ /* 0x000f22000c1e1900 */
[----:B------:R-:W-:-:S03]  /*0ae0*/  @P2 LOP3.LUT R3, R3, R22, RZ, 0x3c, !PT ;  /* 0x0000001603032212 */ /* 0x000fc600078e3cff */
        /* <DEDUP_REMOVED lines=9> */
[----:B------:R-:W2:Y:S01]  /*0b80*/  @P4 LDG.E R23, desc[UR16][R10.64+0xfc] ;  /* 0x0000fc100a174981 */ /* 0x000ea2000c1e1900 */
[----:B------:R-:W-:Y:S02]  /*0b90*/  @P3 LOP3.LUT R5, R5, R24, RZ, 0x3c, !PT ;  /* 0x0000001805053212 */ /* 0x000fe400078e3cff */
[----:B------:R-:W-:Y:S01]  /*0ba0*/  @P3 LOP3.LUT R2, R2, R25, RZ, 0x3c, !PT ;  /* 0x0000001902023212 */ /* 0x000fe200078e3cff */
[----:B------:R-:W2:Y:S04]  /*0bb0*/  @P5 LDG.E R24, desc[UR16][R10.64+0x10c] ;  /* 0x00010c100a185981 */ /* 0x000ea8000c1e1900 */
[----:B------:R-:W2:Y:S01]  /*0bc0*/  @P5 LDG.E R25, desc[UR16][R10.64+0x108] ;  /* 0x000108100a195981 */ /* 0x000ea2000c1e1900 */
[----:B------:R-:W-:-:S03]  /*0bd0*/  @P3 LOP3.LUT R3, R3, R18, RZ, 0x3c, !PT ;  /* 0x0000001203033212 */ /* 0x000fc600078e3cff */
[----:B------:R-:W2:Y:S01]  /*0be0*/  @P5 LDG.E R18, desc[UR16][R10.64+0x114] ;  /* 0x000114100a125981 */ /* 0x000ea2000c1e1900 */
[----:B------:R-:W-:-:S03]  /*0bf0*/  @P4 LOP3.LUT R3, R3, R22, RZ, 0x3c, !PT ;  /* 0x0000001603034212 */ /* 0x000fc600078e3cff */
[----:B------:R-:W2:Y:S01]  /*0c00*/  @P6 LDG.E R22, desc[UR16][R10.64+0x128] ;  /* 0x000128100a166981 */ /* 0x000ea2000c1e1900 */
[----:B------:R-:W-:-:S03]  /*0c10*/  @P6 LOP3.LUT R6, R6, R27, RZ, 0x3c, !PT ;  /* 0x0000001b06066212 */ /* 0x000fc600078e3cff */
[----:B------:R-:W2:Y:S01]  /*0c20*/  @P0 LDG.E R27, desc[UR16][R10.64+0x12c] ;  /* 0x00012c100a1b0981 */ /* 0x000ea2000c1e1900 */
[----:B---3--:R-:W-:-:S03]  /*0c30*/  @P4 LOP3.LUT R5, R5, R20, RZ, 0x3c, !PT ;  /* 0x0000001405054212 */ /* 0x008fc600078e3cff */
[----:B------:R-:W3:Y:S01]  /*0c40*/  @P6 LDG.E R20, desc[UR16][R10.64+0x120] ;  /* 0x000120100a146981 */ /* 0x000ee2000c1e1900 */
[----:B----4-:R-:W-:-:S03]  /*0c50*/  @P4 LOP3.LUT R4, R4, R21, RZ, 0x3c, !PT ;  /* 0x0000001504044212 */ /* 0x010fc600078e3cff */
[----:B------:R-:W4:Y:S01]  /*0c60*/  @P6 LDG.E R21, desc[UR16][R10.64+0x11c] ;  /* 0x00011c100a156981 */ /* 0x000f22000c1e1900 */
[----:B--2---:R-:W-:-:S03]  /*0c70*/  @P4 LOP3.LUT R2, R2, R23, RZ, 0x3c, !PT ;  /* 0x0000001702024212 */ /* 0x004fc600078e3cff */
[----:B------:R-:W2:Y:S01]  /*0c80*/  @P6 LDG.E R23, desc[UR16][R10.64+0x124] ;  /* 0x000124100a176981 */ /* 0x000ea2000c1e1900 */
[----:B------:R-:W-:Y:S02]  /*0c90*/  @P5 LOP3.LUT R5, R5, R24, RZ, 0x3c, !PT ;  /* 0x0000001805055212 */ /* 0x000fe400078e3cff */
[----:B------:R-:W-:Y:S01]  /*0ca0*/  @P5 LOP3.LUT R2, R2, R17, RZ, 0x3c, !PT ;  /* 0x0000001102025212 */ /* 0x000fe200078e3cff */
[----:B------:R-:W2:Y:S01]  /*0cb0*/  @P0 LDG.E R24, desc[UR16][R10.64+0x134] ;  /* 0x000134100a180981 */ /* 0x000ea2000c1e1900 */
[----:B------:R-:W-:-:S03]  /*0cc0*/  @P5 LOP3.LUT R4, R4, R25, RZ, 0x3c, !PT ;  /* 0x0000001904045212 */ /* 0x000fc600078e3cff */
[----:B------:R-:W2:Y:S04]  /*0cd0*/  @P0 LDG.E R17, desc[UR16][R10.64+0x130] ;  /* 0x000130100a110981 */ /* 0x000ea8000c1e1900 */
[----:B------:R-:W2:Y:S01]  /*0ce0*/  @P0 LDG.E R25, desc[UR16][R10.64+0x138] ;  /* 0x000138100a190981 */ /* 0x000ea2000c1e1900 */
[----:B------:R-:W-:Y:S01]  /*0cf0*/  UIADD3 UR4, UPT, UPT, UR4, 0x10, URZ ;  /* 0x0000001004047890 */ /* 0x000fe2000fffe0ff */
[----:B------:R-:W-:-:S03]  /*0d00*/  @P5 LOP3.LUT R3, R3, R18, RZ, 0x3c, !PT ;  /* 0x0000001203035212 */ /* 0x000fc600078e3cff */
[----:B------:R-:W-:Y:S01]  /*0d10*/  UISETP.NE.AND UP0, UPT, UR4, 0x20, UPT ;  /* 0x000000200400788c */ /* 0x000fe2000bf05270 */
[----:B------:R-:W-:Y:S02]  /*0d20*/  @P6 LOP3.LUT R3, R3, R22, RZ, 0x3c, !PT ;  /* 0x0000001603036212 */ /* 0x000fe400078e3cff */
[----:B------:R-:W-:Y:S02]  /*0d30*/  @P0 LOP3.LUT R6, R6, R27, RZ, 0x3c, !PT ;  /* 0x0000001b06060212 */ /* 0x000fe400078e3cff */
[----:B------:R-:W-:Y:S02]  /*0d40*/  @P0 LOP3.LUT R3, R3, R26, RZ, 0x3c, !PT ;  /* 0x0000001a03030212 */ /* 0x000fe400078e3cff */
[----:B---3--:R-:W-:Y:S02]  /*0d50*/  @P6 LOP3.LUT R5, R5, R20, RZ, 0x3c, !PT ;  /* 0x0000001405056212 */ /* 0x008fe400078e3cff */
[----:B----4-:R-:W-:Y:S02]  /*0d60*/  @P6 LOP3.LUT R4, R4, R21, RZ, 0x3c, !PT ;  /* 0x0000001504046212 */ /* 0x010fe400078e3cff */
[----:B--2---:R-:W-:-:S02]  /*0d70*/  @P6 LOP3.LUT R2, R2, R23, RZ, 0x3c, !PT ;  /* 0x0000001702026212 */ /* 0x004fc400078e3cff */
[----:B------:R-:W-:Y:S02]  /*0d80*/  @P0 LOP3.LUT R5, R5, R24, RZ, 0x3c, !PT ;  /* 0x0000001805050212 */ /* 0x000fe400078e3cff */
[----:B------:R-:W-:Y:S02]  /*0d90*/  @P0 LOP3.LUT R4, R4, R17, RZ, 0x3c, !PT ;  /* 0x0000001104040212 */ /* 0x000fe400078e3cff */
[----:B------:R-:W-:Y:S01]  /*0da0*/  @P0 LOP3.LUT R2, R2, R25, RZ, 0x3c, !PT ;  /* 0x0000001902020212 */ /* 0x000fe200078e3cff */
[----:B------:R-:W-:Y:S06]  /*0db0*/  BRA.U UP0, `(.L_x_4) ;  /* 0xfffffff5004c7547 */ /* 0x000fec000b83ffff */
[----:B------:R-:W-:-:S05]  /*0dc0*/  VIADD R16, R16, 0x1 ;  /* 0x0000000110107836 */ /* 0x000fca0000000000 */
[----:B------:R-:W-:-:S13]  /*0dd0*/  ISETP.NE.AND P0, PT, R16, 0x5, PT ;  /* 0x000000051000780c */ /* 0x000fda0003f05270 */
[----:B------:R-:W-:Y:S05]  /*0de0*/  @P0 BRA `(.L_x_5) ;  /* 0xfffffff400300947 */ /* 0x000fea000383ffff */
[----:B------:R0:W-:Y:S01]  /*0df0*/  STL [R1+0x4], R6 ;  /* 0x0000040601007387 */ /* 0x0001e20000100800 */
[----:B------:R-:W-:-:S03]  /*0e00*/  ISETP.NE.U32.AND P0, PT, R19, 0x1, PT ;  /* 0x000000011300780c */ /* 0x000fc60003f05070 */
[----:B------:R0:W-:Y:S01]  /*0e10*/  STL.64 [R1+0x8], R4 ;  /* 0x0000080401007387 */ /* 0x0001e20000100a00 */
[----:B------:R-:W-:-:S03]  /*0e20*/  ISETP.NE.AND.EX P0, PT, RZ, RZ, PT, P0 ;  /* 0x000000ffff00720c */ /* 0x000fc60003f05300 */
[----:B------:R0:W-:Y:S10]  /*0e30*/  STL.64 [R1+0x10], R2 ;  /* 0x0000100201007387 */ /* 0x0001f40000100a00 */
[----:B------:R-:W-:Y:S05]  /*0e40*/  @!P0 BRA `(.L_x_3) ;  /* 0x0000001800048947 */ /* 0x000fea0003800000 */
[----:B------:R-:W-:Y:S01]  /*0e50*/  UMOV UR4, URZ ;  /* 0x000000ff00047c82 */ /* 0x000fe20008000000 */
[----:B------:R-:W-:Y:S01]  /*0e60*/  UMOV UR5, URZ ;  /* 0x000000ff00057c82 */ /* 0x000fe20008000000 */
[----:B0-----:R-:W-:Y:S02]  /*0e70*/  IMAD.MOV.U32 R6, RZ, RZ, RZ ;  /* 0x000000ffff067224 */ /* 0x001fe400078e00ff */
[----:B------:R-:W-:Y:S02]  /*0e80*/  IMAD.MOV.U32 R16, RZ, RZ, RZ ;  /* 0x000000ffff107224 */ /* 0x000fe400078e00ff */
[----:B------:R-:W-:Y:S02]  /*0e90*/  IMAD.U32 R3, RZ, RZ, UR4 ;  /* 0x00000004ff037e24 */ /* 0x000fe4000f8e00ff */
[----:B------:R-:W-:Y:S02]  /*0ea0*/  IMAD.U32 R2, RZ, RZ, UR5 ;  /* 0x00000005ff027e24 */ /* 0x000fe4000f8e00ff */
[----:B------:R-:W-:-:S02]  /*0eb0*/  IMAD.U32 R5, RZ, RZ, UR4 ;  /* 0x00000004ff057e24 */ /* 0x000fc4000f8e00ff */
[----:B------:R-:W-:-:S07]  /*0ec0*/  IMAD.U32 R4, RZ, RZ, UR5 ;  /* 0x00000005ff047e24 */ /* 0x000fce000f8e00ff */
.L_x_7:
[----:B------:R-:W-:-:S06]  /*0ed0*/  IMAD R13, R16, 0x4, R1 ;  /* 0x00000004100d7824 */ /* 0x000fcc00078e0201 */
[----:B------:R-:W5:Y:S01]  /*0ee0*/  LDL R13, [R13+0x4] ;  /* 0x000004000d0d7983 */ /* 0x000f620000100800 */
[----:B------:R-:W-:Y:S01]  /*0ef0*/  IMAD.SHL.U32 R15, R16, 0x20, RZ ;  /* 0x00000020100f7824 */ /* 0x000fe200078e00ff */
[----:B------:R-:W-:-:S06]  /*0f00*/  UMOV UR4, URZ ;  /* 0x000000ff00047c82 */ /* 0x000fcc0008000000 */
.L_x_6:
        /* <DEDUP_REMOVED lines=181> */
[----:B------:R-:W-:Y:S05]  /*1a60*/  @P0 BRA `(.L_x_3) ;  /* 0x0000000800fc0947 */ /* 0x000fea0003800000 */
[----:B------:R-:W-:Y:S01]  /*1a70*/  UMOV UR4, URZ ;  /* 0x000000ff00047c82 */ /* 0x000fe20008000000 */
[----:B------:R-:W-:Y:S01]  /*1a80*/  UMOV UR5, URZ ;  /* 0x000000ff00057c82 */ /* 0x000fe20008000000 */
[----:B-1----:R-:W-:Y:S02]  /*1a90*/  IMAD.MOV.U32 R6, RZ, RZ, RZ ;  /* 0x000000ffff067224 */ /* 0x002fe400078e00ff */
[----:B------:R-:W-:Y:S02]  /*1aa0*/  IMAD.MOV.U32 R16, RZ, RZ, RZ ;  /* 0x000000ffff107224 */ /* 0x000fe400078e00ff */
[----:B------:R-:W-:Y:S02]  /*1ab0*/  IMAD.U32 R3, RZ, RZ, UR4 ;  /* 0x00000004ff037e24 */ /* 0x000fe4000f8e00ff */
[----:B------:R-:W-:Y:S02]  /*1ac0*/  IMAD.U32 R2, RZ, RZ, UR5 ;  /* 0x00000005ff027e24 */ /* 0x000fe4000f8e00ff */
[----:B------:R-:W-:-:S02]  /*1ad0*/  IMAD.U32 R5, RZ, RZ, UR4 ;  /* 0x00000004ff057e24 */ /* 0x000fc4000f8e00ff */
[----:B------:R-:W-:-:S07]  /*1ae0*/  IMAD.U32 R4, RZ, RZ, UR5 ;  /* 0x00000005ff047e24 */ /* 0x000fce000f8e00ff */
.L_x_9:
[----:B------:R-:W-:-:S06]  /*1af0*/  IMAD R13, R16, 0x4, R1 ;  /* 0x00000004100d7824 */ /* 0x000fcc00078e0201 */
[----:B------:R-:W5:Y:S01]  /*1b00*/  LDL R13, [R13+0x4] ;  /* 0x000004000d0d7983 */ /* 0x000f620000100800 */
[----:B------:R-:W-:Y:S01]  /*1b10*/  IMAD.SHL.U32 R15, R16, 0x20, RZ ;  /* 0x00000020100f7824 */ /* 0x000fe200078e00ff */
[----:B------:R-:W-:-:S06]  /*1b20*/  UMOV UR4, URZ ;  /* 0x000000ff00047c82 */ /* 0x000fcc0008000000 */
.L_x_8:
        /* <DEDUP_REMOVED lines=8> */
[----:B------:R-:W3:Y:S04]  /*1bb0*/  @P1 LDG.E R19, desc[UR16][R10.64+0x14] ;  /* 0x000014100a131981 */ /* 0x000ee8000c1e1900 */
[----:B------:R-:W4:Y:S04]  /*1bc0*/  @!P0 LDG.E R18, desc[UR16][R10.64+0x10] ;  /* 0x000010100a128981 */ /* 0x000f28000c1e1900 */
        /* <DEDUP_REMOVED lines=8> */
[----:B---3--:R-:W-:-:S03]  /*1c50*/  @P1 LOP3.LUT R6, R6, R19, RZ, 0x3c, !PT ;  /* 0x0000001306061212 */ /* 0x008fc600078e3cff */
[----:B------:R-:W3:Y:S01]  /*1c60*/  @!P0 LDG.E R19, desc[UR16][R10.64+0xc] ;  /* 0x00000c100a138981 */ /* 0x000ee2000c1e1900 */
[----:B----4-:R-:W-:-:S03]  /*1c70*/  @!P0 LOP3.LUT R3, R3, R18, RZ, 0x3c, !PT ;  /* 0x0000001203038212 */ /* 0x010fc600078e3cff */
[----:B------:R-:W4:Y:S01]  /*1c80*/  @!P0 LDG.E R18, desc[UR16][R10.64+0x8] ;  /* 0x000008100a128981 */ /* 0x000f22000c1e1900 */
        /* <DEDUP_REMOVED lines=38> */
[----:B------:R-:W-:Y:S02]  /*1ef0*/  LOP3.LUT P0, RZ, R20, 0x80, RZ, 0xc0, !PT ;  /* 0x0000008014ff7812 */ /* 0x000fe4000780c0ff */
[----:B------:R-:W-:-:S04]  /*1f00*/  @P5 LOP3.LUT R6, R6, R27, RZ, 0x3c, !PT ;  /* 0x0000001b06065212 */ /* 0x000fc800078e3cff */
[----:B------:R-:W-:-:S07]  /*1f10*/  @P6 LOP3.LUT R6, R6, R25, RZ, 0x3c, !PT ;  /* 0x0000001906066212 */ /* 0x000fce00078e3cff */
        /* <DEDUP_REMOVED lines=17> */
[----:B--2---:R-:W-:Y:S02]  /*2030*/  @P6 LOP3.LUT R4, R4, R17, RZ, 0x3c, !PT ;  /* 0x0000001104046212 */ /* 0x004fe400078e3cff */
[----:B---3--:R-:W-:Y:S02]  /*2040*/  @P6 LOP3.LUT R2, R2, R19, RZ, 0x3c, !PT ;  /* 0x0000001302026212 */ /* 0x008fe400078e3cff */
[----:B----4-:R-:W-:Y:S02]  /*2050*/  @P6 LOP3.LUT R5, R5, R18, RZ, 0x3c, !PT ;  /* 0x0000001205056212 */ /* 0x010fe400078e3cff */
[----:B------:R-:W-:Y:S02]  /*2060*/  @P0 LOP3.LUT R4, R4, R21, RZ, 0x3c, !PT ;  /* 0x0000001504040212 */ /* 0x000fe400078e3cff */
[----:B------:R-:W-:-:S02]  /*2070*/  @P6 LOP3.LUT R3, R3, R22, RZ, 0x3c, !PT ;  /* 0x0000001603036212 */ /* 0x000fc400078e3cff */
[----:B------:R-:W-:Y:S02]  /*2080*/  @P0 LOP3.LUT R2, R2, R23, RZ, 0x3c, !PT ;  /* 0x0000001702020212 */ /* 0x000fe400078e3cff */
        /* <DEDUP_REMOVED lines=29> */
[----:B---3--:R-:W-:Y:S02]  /*2260*/  @P0 LOP3.LUT R4, R4, R19, RZ, 0x3c, !PT ;  /* 0x0000001304040212 */ /* 0x008fe400078e3cff */
[----:B------:R-:W-:Y:S01]  /*2270*/  LOP3.LUT P0, RZ, R20, 0x8000, RZ, 0xc0, !PT ;  /* 0x0000800014ff7812 */ /* 0x000fe2000780c0ff */
[----:B------:R-:W3:Y:S01]  /*2280*/  @P1 LDG.E R19, desc[UR16][R10.64+0xc0] ;  /* 0x0000c0100a131981 */ /* 0x000ee2000c1e1900 */
[----:B--2---:R-:W-:-:S03]  /*2290*/  @P1 LOP3.LUT R4, R4, R17, RZ, 0x3c, !PT ;  /* 0x0000001104041212 */ /* 0x004fc600078e3cff */
[----:B------:R-:W2:Y:S04]  /*22a0*/  @P1 LDG.E R20, desc[UR16][R10.64+0xc4] ;  /* 0x0000c4100a141981 */ /* 0x000ea8000c1e1900 */
[----:B------:R-:W2:Y:S01]  /*22b0*/  @P3 LDG.E R17, desc[UR16][R10.64+0xe0] ;  /* 0x0000e0100a113981 */ /* 0x000ea2000c1e1900 */
[----:B------:R-:W-:Y:S02]  /*22c0*/  @P4 LOP3.LUT R6, R6, R27, RZ, 0x3c, !PT ;  /* 0x0000001b06064212 */ /* 0x000fe400078e3cff */
[----:B----4-:R-:W-:Y:S01]  /*22d0*/  @P2 LOP3.LUT R4, R4, R21, RZ, 0x3c, !PT ;  /* 0x0000001504042212 */ /* 0x010fe200078e3cff */
[----:B------:R-:W4:Y:S01]  /*22e0*/  @P0 LDG.E R26, desc[UR16][R10.64+0x13c] ;  /* 0x00013c100a1a0981 */ /* 0x000f22000c1e1900 */
[----:B------:R-:W-:-:S03]  /*22f0*/  @P5 LOP3.LUT R6, R6, R29, RZ, 0x3c, !PT ;  /* 0x0000001d06065212 */ /* 0x000fc600078e3cff */
[----:B------:R-:W4:Y:S01]  /*2300*/  @P4 LDG.E R21, desc[UR16][R10.64+0xf4] ;  /* 0x0000f4100a154981 */ /* 0x000f22000c1e1900 */
[----:B------:R-:W-:-:S03]  /*2310*/  @P2 LOP3.LUT R5, R5, R22, RZ, 0x3c, !PT ;  /* 0x0000001605052212 */ /* 0x000fc600078e3cff */
[----:B------:R-:W4:Y:S01]  /*2320*/  @P4 LDG.E R22, desc[UR16][R10.64+0xf8] ;  /* 0x0000f8100a164981 */ /* 0x000f22000c1e1900 */
[----:B------:R-:W-:Y:S02]  /*2330*/  @P6 LOP3.LUT R6, R6, R25, RZ, 0x3c, !PT ;  /* 0x0000001906066212 */ /* 0x000fe400078e3cff */
[----:B------:R-:W-:Y:S01]  /*2340*/  @P3 LOP3.LUT R5, R5, R18, RZ, 0x3c, !PT ;  /* 0x0000001205053212 */ /* 0x000fe200078e3cff */
[----:B------:R-:W4:Y:S04]  /*2350*/  @P0 LDG.E R25, desc[UR16][R10.64+0x12c] ;  /* 0x00012c100a190981 */ /* 0x000f28000c1e1900 */
[----:B------:R-:W4:Y:S01]  /*2360*/  @P5 LDG.E R18, desc[UR16][R10.64+0x10c] ;  /* 0x00010c100a125981 */ /* 0x000f22000c1e1900 */
[----:B---3--:R-:W-:-:S03]  /*2370*/  @P1 LOP3.LUT R2, R2, R19, RZ, 0x3c, !PT ;  /* 0x0000001302021212 */ /* 0x008fc600078e3cff */
[----:B------:R-:W3:Y:S01]  /*2380*/  @P3 LDG.E R19, desc[UR16][R10.64+0xe8] ;  /* 0x0000e8100a133981 */ /* 0x000ee2000c1e1900 */
        /* <DEDUP_REMOVED lines=8> */
[----:B----4-:R-:W-:Y:S02]  /*2410*/  @P4 LOP3.LUT R4, R4, R21, RZ, 0x3c, !PT ;  /* 0x0000001504044212 */ /* 0x010fe400078e3cff */
[----:B------:R-:W-:Y:S01]  /*2420*/  @P4 LOP3.LUT R5, R5, R22, RZ, 0x3c, !PT ;  /* 0x0000001605054212 */ /* 0x000fe200078e3cff */
[----:B------:R-:W4:Y:S01]  /*2430*/  @P6 LDG.E R21, desc[UR16][R10.64+0x11c] ;  /* 0x00011c100a156981 */ /* 0x000f22000c1e1900 */
[----:B------:R-:W-:-:S03]  /*2440*/  @P0 LOP3.LUT R6, R6, R25, RZ, 0x3c, !PT ;  /* 0x0000001906060212 */ /* 0x000fc600078e3cff */
[----:B------:R-:W4:Y:S01]  /*2450*/  @P6 LDG.E R22, desc[UR16][R10.64+0x120] ;  /* 0x000120100a166981 */ /* 0x000f22000c1e1900 */
[----:B------:R-:W-:-:S03]  /*2460*/  @P5 LOP3.LUT R5, R5, R18, RZ, 0x3c, !PT ;  /* 0x0000001205055212 */ /* 0x000fc600078e3cff */
[----:B------:R-:W4:Y:S04]  /*2470*/  @P0 LDG.E R18, desc[UR16][R10.64+0x134] ;  /* 0x000134100a120981 */ /* 0x000f28000c1e1900 */
[----:B------:R-:W4:Y:S01]  /*2480*/  @P0 LDG.E R25, desc[UR16][R10.64+0x138] ;  /* 0x000138100a190981 */ /* 0x000f22000c1e1900 */
[----:B---3--:R-:W-:-:S03]  /*2490*/  @P3 LOP3.LUT R2, R2, R19, RZ, 0x3c, !PT ;  /* 0x0000001302023212 */ /* 0x008fc600078e3cff */
[----:B------:R-:W3:Y:S01]  /*24a0*/  @P5 LDG.E R19, desc[UR16][R10.64+0x110] ;  /* 0x000110100a135981 */ /* 0x000ee2000c1e1900 */
[----:B--2---:R-:W-:-:S03]  /*24b0*/  @P3 LOP3.LUT R3, R3, R20, RZ, 0x3c, !PT ;  /* 0x0000001403033212 */ /* 0x004fc600078e3cff */
[----:B------:R-:W2:Y:S01]  /*24c0*/  @P5 LDG.E R20, desc[UR16][R10.64+0x114] ;  /* 0x000114100a145981 */ /* 0x000ea2000c1e1900 */
[----:B------:R-:W-:-:S03]  /*24d0*/  @P4 LOP3.LUT R3, R3, R24, RZ, 0x3c, !PT ;  /* 0x0000001803034212 */ /* 0x000fc600078e3cff */
[----:B------:R-:W2:Y:S01]  /*24e0*/  @P6 LDG.E R24, desc[UR16][R10.64+0x128] ;  /* 0x000128100a186981 */ /* 0x000ea2000c1e1900 */
[----:B------:R-:W-:-:S03]  /*24f0*/  @P5 LOP3.LUT R4, R4, R17, RZ, 0x3c, !PT ;  /* 0x0000001104045212 */ /* 0x000fc600078e3cff */
[----:B------:R-:W2:Y:S01]  /*2500*/  @P6 LDG.E R17, desc[UR16][R10.64+0x124] ;  /* 0x000124100a116981 */ /* 0x000ea2000c1e1900 */
[----:B------:R-:W-:-:S03]  /*2510*/  @P4 LOP3.LUT R2, R2, R23, RZ, 0x3c, !PT ;  /* 0x0000001702024212 */ /* 0x000fc600078e3cff */
[----:B------:R-:W2:Y:S01]  /*2520*/  @P0 LDG.E R23, desc[UR16][R10.64+0x130] ;  /* 0x000130100a170981 */ /* 0x000ea2000c1e1900 */
[----:B------:R-:W-:-:S04]  /*2530*/  UIADD3 UR4, UPT, UPT, UR4, 0x10, URZ ;  /* 0x0000001004047890 */ /* 0x000fc8000fffe0ff */
[----:B------:R-:W-:Y:S01]  /*2540*/  UISETP.NE.AND UP0, UPT, UR4, 0x20, UPT ;  /* 0x000000200400788c */ /* 0x000fe2000bf05270 */
[----:B----4-:R-:W-:Y:S02]  /*2550*/  @P6 LOP3.LUT R4, R4, R21, RZ, 0x3c, !PT ;  /* 0x0000001504046212 */ /* 0x010fe400078e3cff */
[----:B------:R-:W-:-:S04]  /*2560*/  @P6 LOP3.LUT R5, R5, R22, RZ, 0x3c, !PT ;  /* 0x0000001605056212 */ /* 0x000fc800078e3cff */
[----:B------:R-:W-:Y:S02]  /*2570*/  @P0 LOP3.LUT R5, R5, R18, RZ, 0x3c, !PT ;  /* 0x0000001205050212 */ /* 0x000fe400078e3cff */
[----:B---3--:R-:W-:Y:S02]  /*2580*/  @P5 LOP3.LUT R2, R2, R19, RZ, 0x3c, !PT ;  /* 0x0000001302025212 */ /* 0x008fe400078e3cff */
[----:B--2---:R-:W-:-:S04]  /*2590*/  @P5 LOP3.LUT R3, R3, R20, RZ, 0x3c, !PT ;  /* 0x0000001403035212 */ /* 0x004fc800078e3cff */
[----:B------:R-:W-:Y:S02]  /*25a0*/  @P6 LOP3.LUT R3, R3, R24, RZ, 0x3c, !PT ;  /* 0x0000001803036212 */ /* 0x000fe400078e3cff */
[----:B------:R-:W-:Y:S02]  /*25b0*/  @P6 LOP3.LUT R2, R2, R17, RZ, 0x3c, !PT ;  /* 0x0000001102026212 */ /* 0x000fe400078e3cff */
[----:B------:R-:W-:Y:S02]  /*25c0*/  @P0 LOP3.LUT R3, R3, R26, RZ, 0x3c, !PT ;  /* 0x0000001a03030212 */ /* 0x000fe400078e3cff */
[----:B------:R-:W-:Y:S02]  /*25d0*/  @P0 LOP3.LUT R4, R4, R23, RZ, 0x3c, !PT ;  /* 0x0000001704040212 */ /* 0x000fe400078e3cff */
[----:B------:R-:W-:Y:S01]  /*25e0*/  @P0 LOP3.LUT R2, R2, R25, RZ, 0x3c, !PT ;  /* 0x0000001902020212 */ /* 0x000fe200078e3cff */
[----:B------:R-:W-:Y:S06]  /*25f0*/  BRA.U UP0, `(.L_x_8) ;  /* 0xfffffff5004c7547 */ /* 0x000fec000b83ffff */
[----:B------:R-:W-:-:S05]  /*2600*/  VIADD R16, R16, 0x1 ;  /* 0x0000000110107836 */ /* 0x000fca0000000000 */
[----:B------:R-:W-:-:S13]  /*2610*/  ISETP.NE.AND P0, PT, R16, 0x5, PT ;  /* 0x000000051000780c */ /* 0x000fda0003f05270 */
[----:B------:R-:W-:Y:S05]  /*2620*/  @P0 BRA `(.L_x_9) ;  /* 0xfffffff400300947 */ /* 0x000fea000383ffff */
[----:B------:R2:W-:Y:S04]  /*2630*/  STL [R1+0x4], R6 ;  /* 0x0000040601007387 */ /* 0x0005e80000100800 */
[----:B------:R2:W-:Y:S04]  /*2640*/  STL.64 [R1+0x8], R4 ;  /* 0x0000080401007387 */ /* 0x0005e80000100a00 */
[----:B------:R2:W-:Y:S02]  /*2650*/  STL.64 [R1+0x10], R2 ;  /* 0x0000100201007387 */ /* 0x0005e40000100a00 */
.L_x_3:
[----:B------:R-:W-:Y:S05]  /*2660*/  BSYNC.RECONVERGENT B1 ;  /* 0x0000000000017941 */ /* 0x000fea0003800200 */
.L_x_2:
[----:B------:R-:W-:Y:S01]  /*2670*/  ISETP.GT.U32.AND P0, PT, R14, 0x3, PT ;  /* 0x000000030e00780c */ /* 0x000fe20003f04070 */
[----:B------:R-:W-:Y:S01]  /*2680*/  VIADD R12, R12, 0x1 ;  /* 0x000000010c0c7836 */ /* 0x000fe20000000000 */
[--C-:B------:R-:W-:Y:S02]  /*2690*/  SHF.R.U64 R14, R14, 0x2, R7.reuse ;  /* 0x000000020e0e7819 */ /* 0x100fe40000001207 */
[----:B------:R-:W-:Y:S02]  /*26a0*/  ISETP.GT.U32.AND.EX P0, PT, R7, RZ, PT, P0 ;  /* 0x000000ff0700720c */ /* 0x000fe40003f04100 */
[----:B------:R-:W-:-:S11]  /*26b0*/  SHF.R.U32.HI R7, RZ, 0x2, R7 ;  /* 0x00000002ff077819 */ /* 0x000fd60000011607 */
[----:B------:R-:W-:Y:S05]  /*26c0*/  @P0 BRA `(.L_x_10) ;  /* 0xffffffd800cc0947 */ /* 0x000fea000383ffff */
.L_x_1:
[----:B------:R-:W-:Y:S05]  /*26d0*/  BSYNC.RECONVERGENT B0 ;  /* 0x0000000000007941 */ /* 0x000fea0003800200 */
.L_x_0:
[----:B------:R-:W3:Y:S01]  /*26e0*/  LDCU UR7, c[0x0][0x3a0] ;  /* 0x00007400ff0777ac */ /* 0x000ee20008000800 */
[----:B------:R-:W-:Y:S01]  /*26f0*/  CS2R R8, SRZ ;  /* 0x0000000000087805 */ /* 0x000fe2000001ff00 */
[----:B------:R-:W4:Y:S01]  /*2700*/  LDCU.64 UR10, c[0x0][0x398] ;  /* 0x00007300ff0a77ac */ /* 0x000f220008000a00 */
[----:B---3--:R-:W-:-:S04]  /*2710*/  UISETP.NE.AND UP0, UPT, UR7, URZ, UPT ;  /* 0x000000ff0700728c */ /* 0x008fc8000bf05270 */
[----:B----4-:R-:W-:-:S09]  /*2720*/  UISETP.EQ.OR UP0, UPT, UR11, URZ, !UP0 ;  /* 0x000000ff0b00728c */ /* 0x010fd2000c702670 */
[----:B------:R-:W-:Y:S05]  /*2730*/  BRA.U UP0, `(.L_x_11) ;  /* 0x00000015005c7547 */ /* 0x000fea000b800000 */
[----:B------:R-:W-:Y:S02]  /*2740*/  UISETP.NE.AND UP0, UPT, UR10, URZ, UPT ;  /* 0x000000ff0a00728c */ /* 0x000fe4000bf05270 */
[----:B------:R-:W-:Y:S01]  /*2750*/  IMAD R7, R0, UR10, RZ ;  /* 0x0000000a00077c24 */ /* 0x000fe2000f8e02ff */
[----:B------:R-:W-:Y:S02]  /*2760*/  USHF.R.S32.HI UR6, URZ, 0x1f, UR11 ;  /* 0x0000001fff067899 */ /* 0x000fe4000801140b */
[----:B------:R-:W-:Y:S02]  /*2770*/  USHF.R.S32.HI UR19, URZ, 0x1f, UR7 ;  /* 0x0000001fff137899 */ /* 0x000fe40008011407 */
[----:B------:R-:W-:Y:S02]  /*2780*/  SHF.R.S32.HI R26, RZ, 0x1f, R7 ;  /* 0x0000001fff1a7819 */ /* 0x000fe40000011407 */
[----:B------:R-:W-:Y:S08]  /*2790*/  BRA.U UP0, `(.L_x_12) ;  /* 0x0000000500987547 */ /* 0x000ff0000b800000 */
[----:B------:R-:W-:Y:S01]  /*27a0*/  CS2R R8, SRZ ;  /* 0x0000000000087805 */ /* 0x000fe2000001ff00 */
[----:B------:R-:W-:Y:S01]  /*27b0*/  ULOP3.LUT UR7, UR7, 0xfffffffc, URZ, 0xc0, !UPT ;  /* 0xfffffffc07077892 */ /* 0x000fe2000f8ec0ff */
[----:B------:R-:W-:Y:S01]  /*27c0*/  UMOV UR4, URZ ;  /* 0x000000ff00047c82 */ /* 0x000fe20008000000 */
[----:B------:R-:W-:-:S10]  /*27d0*/  UMOV UR5, URZ ;  /* 0x000000ff00057c82 */ /* 0x000fd40008000000 */
.L_x_17:
[----:B012---:R-:W0:Y:S01]  /*27e0*/  LDC R6, c[0x0][0x3a0] ;  /* 0x0000e800ff067b82 */ /* 0x007e220000000800 */
[----:B------:R-:W-:Y:S02]  /*27f0*/  CS2R R2, SRZ ;  /* 0x0000000000027805 */ /* 0x000fe4000001ff00 */
[----:B0-----:R-:W-:-:S13]  /*2800*/  ISETP.GE.U32.AND P0, PT, R6, 0x4, PT ;  /* 0x000000040600780c */ /* 0x001fda0003f06070 */
[----:B------:R-:W-:Y:S05]  /*2810*/  @!P0 BRA `(.L_x_13) ;  /* 0x0000000400308947 */ /* 0x000fea0003800000 */
[----:B------:R-:W-:Y:S02]  /*2820*/  UISETP.GT.U32.AND UP0, UPT, UR7, URZ, UPT ;  /* 0x000000ff0700728c */ /* 0x000fe4000bf04070 */
[----:B------:R-:W-:Y:S01]  /*2830*/  IMAD.U32 R7, RZ, RZ, UR7 ;  /* 0x00000007ff077e24 */ /* 0x000fe2000f8e00ff */
[----:B------:R-:W-:Y:S01]  /*2840*/  CS2R R2, SRZ ;  /* 0x0000000000027805 */ /* 0x000fe2000001ff00 */
[----:B------:R-:W-:Y:S01]  /*2850*/  IMAD.U32 R10, RZ, RZ, UR19 ;  /* 0x00000013ff0a7e24 */ /* 0x000fe2000f8e00ff */
[----:B------:R-:W-:-:S09]  /*2860*/  UISETP.GT.AND.EX UP0, UPT, UR19, URZ, UPT, UP0 ;  /* 0x000000ff1300728c */ /* 0x000fd2000bf04300 */
[----:B------:R-:W-:Y:S05]  /*2870*/  BRA.U !UP0, `(.L_x_14) ;  /* 0x0000000108e87547 */ /* 0x000fea000b800000 */
[----:B------:R-:W-:Y:S02]  /*2880*/  ISETP.GT.U32.AND P1, PT, R7, 0xc, PT ;  /* 0x0000000c0700780c */ /* 0x000fe40003f24070 */
[----:B------:R-:W-:Y:S02]  /*2890*/  PLOP3.LUT P0, PT, PT, PT, PT, 0x80, 0x8 ;  /* 0x000000000008781c */ /* 0x000fe40003f0f070 */
[----:B------:R-:W-:-:S13]  /*28a0*/  ISETP.GT.AND.EX P1, PT, R10, RZ, PT, P1 ;  /* 0x000000ff0a00720c */ /* 0x000fda0003f24310 */
[----:B------:R-:W-:Y:S05]  /*28b0*/  @!P1 BRA `(.L_x_15) ;  /* 0x00000000007c9947 */ /* 0x000fea0003800000 */
[----:B------:R-:W-:-:S13]  /*28c0*/  PLOP3.LUT P0, PT, PT, PT, PT, 0x8, 0x80 ;  /* 0x000000000080781c */ /* 0x000fda0003f0e170 */
.L_x_16:
[----:B------:R-:W-:Y:S01]  /*28d0*/  DSETP.MAX.AND P1, P2, R2, 1, PT ;  /* 0x3ff000000200742a */ /* 0x000fe20003a2f000 */
[----:B------:R-:W-:Y:S02]  /*28e0*/  IMAD.MOV.U32 R4, RZ, RZ, R3 ;  /* 0x000000ffff047224 */ /* 0x000fe400078e0003 */
[----:B------:R-:W-:-:S03]  /*28f0*/  IMAD.MOV.U32 R11, RZ, RZ, 0x80000 ;  /* 0x00080000ff0b7424 */ /* 0x000fc600078e00ff */
[----:B------:R-:W-:Y:S02]  /*2900*/  FSEL R5, R4, 1.875, P1 ;  /* 0x3ff0000004057808 */ /* 0x000fe40000800000 */
[----:B------:R-:W-:-:S06]  /*2910*/  SEL R2, R2, RZ, P1 ;  /* 0x000000ff02027207 */ /* 0x000fcc0000800000 */
[----:B------:R-:W-:-:S05]  /*2920*/  @P2 LOP3.LUT R5, R11, 0x3ff00000, RZ, 0xfc, !PT ;  /* 0x3ff000000b052812 */ /* 0x000fca00078efcff */
[----:B------:R-:W-:-:S04]  /*2930*/  IMAD.MOV.U32 R3, RZ, RZ, R5 ;  /* 0x000000ffff037224 */ /* 0x000fc800078e0005 */
[----:B------:R-:W-:Y:S02]  /*2940*/  IMAD.MOV.U32 R4, RZ, RZ, R3 ;  /* 0x000000ffff047224 */ /* 0x000fe400078e0003 */
[----:B------:R-:W-:-:S06]  /*2950*/  DSETP.MAX.AND P1, P2, R2, 1, PT ;  /* 0x3ff000000200742a */ /* 0x000fcc0003a2f000 */
[----:B------:R-:W-:Y:S02]  /*2960*/  FSEL R5, R4, 1.875, P1 ;  /* 0x3ff0000004057808 */ /* 0x000fe40000800000 */
[----:B------:R-:W-:-:S06]  /*2970*/  SEL R2, R2, RZ, P1 ;  /* 0x000000ff02027207 */ /* 0x000fcc0000800000 */
[----:B------:R-:W-:-:S05]  /*2980*/  @P2 LOP3.LUT R5, R11, 0x3ff00000, RZ, 0xfc, !PT ;  /* 0x3ff000000b052812 */ /* 0x000fca00078efcff */
[----:B------:R-:W-:-:S04]  /*2990*/  IMAD.MOV.U32 R3, RZ, RZ, R5 ;  /* 0x000000ffff037224 */ /* 0x000fc800078e0005 */
[----:B------:R-:W-:Y:S02]  /*29a0*/  IMAD.MOV.U32 R4, RZ, RZ, R3 ;  /* 0x000000ffff047224 */ /* 0x000fe400078e0003 */
[----:B------:R-:W-:-:S06]  /*29b0*/  DSETP.MAX.AND P1, P2, R2, 1, PT ;  /* 0x3ff000000200742a */ /* 0x000fcc0003a2f000 */
[----:B------:R-:W-:Y:S02]  /*29c0*/  FSEL R5, R4, 1.875, P1 ;  /* 0x3ff0000004057808 */ /* 0x000fe40000800000 */
[----:B------:R-:W-:Y:S02]  /*29d0*/  SEL R2, R2, RZ, P1 ;  /* 0x000000ff02027207 */ /* 0x000fe40000800000 */
[----:B------:R-:W-:-:S04]  /*29e0*/  IADD3 R7, P1, PT, R7, -0x10, RZ ;  /* 0xfffffff007077810 */ /* 0x000fc80007f3e0ff */
[----:B------:R-:W-:Y:S02]  /*29f0*/  @P2 LOP3.LUT R5, R11, 0x3ff00000, RZ, 0xfc, !PT ;  /* 0x3ff000000b052812 */ /* 0x000fe400078efcff */
[----:B------:R-:W-:Y:S02]  /*2a00*/  IADD3.X R10, PT, PT, R10, -0x1, RZ, P1, !PT ;  /* 0xffffffff0a0a7810 */ /* 0x000fe40000ffe4ff */
[----:B------:R-:W-:Y:S01]  /*2a10*/  ISETP.GT.U32.AND P1, PT, R7, 0xc, PT ;  /* 0x0000000c0700780c */ /* 0x000fe20003f24070 */
[----:B------:R-:W-:-:S03]  /*2a20*/  IMAD.MOV.U32 R3, RZ, RZ, R5 ;  /* 0x000000ffff037224 */ /* 0x000fc600078e0005 */
[----:B------:R-:W-:Y:S01]  /*2a30*/  ISETP.GT.AND.EX P1, PT, R10, RZ, PT, P1 ;  /* 0x000000ff0a00720c */ /* 0x000fe20003f24310 */
[----:B------:R-:W-:Y:S02]  /*2a40*/  IMAD.MOV.U32 R4, RZ, RZ, R3 ;  /* 0x000000ffff047224 */ /* 0x000fe400078e0003 */
[----:B------:R-:W-:-:S06]  /*2a50*/  DSETP.MAX.AND P2, P3, R2, 1, PT ;  /* 0x3ff000000200742a */ /* 0x000fcc0003b4f000 */
[----:B------:R-:W-:Y:S02]  /*2a60*/  FSEL R5, R4, 1.875, P2 ;  /* 0x3ff0000004057808 */ /* 0x000fe40001000000 */
[----:B------:R-:W-:-:S06]  /*2a70*/  SEL R2, R2, RZ, P2 ;  /* 0x000000ff02027207 */ /* 0x000fcc0001000000 */
[----:B------:R-:W-:-:S05]  /*2a80*/  @P3 LOP3.LUT R5, R11, 0x3ff00000, RZ, 0xfc, !PT ;  /* 0x3ff000000b053812 */ /* 0x000fca00078efcff */
[----:B------:R-:W-:Y:S01]  /*2a90*/  IMAD.MOV.U32 R3, RZ, RZ, R5 ;  /* 0x000000ffff037224 */ /* 0x000fe200078e0005 */
[----:B------:R-:W-:Y:S06]  /*2aa0*/  @P1 BRA `(.L_x_16) ;  /* 0xfffffffc00881947 */ /* 0x000fec000383ffff */
.L_x_15:
[----:B------:R-:W-:Y:S01]  /*2ab0*/  ISETP.GT.U32.AND P1, PT, R7, 0x4, PT ;  /* 0x000000040700780c */ /* 0x000fe20003f24070 */
[----:B------:R-:W-:-:S03]  /*2ac0*/  IMAD.MOV.U32 R12, RZ, RZ, 0x80000 ;  /* 0x00080000ff0c7424 */ /* 0x000fc600078e00ff */
[----:B------:R-:W-:-:S13]  /*2ad0*/  ISETP.GT.AND.EX P1, PT, R10, RZ, PT, P1 ;  /* 0x000000ff0a00720c */ /* 0x000fda0003f24310 */
[----:B------:R-:W-:Y:S01]  /*2ae0*/  @P1 DSETP.MAX.AND P2, P3, R2, 1, PT ;  /* 0x3ff000000200142a */ /* 0x000fe20003b4f000 */
[----:B------:R-:W-:Y:S01]  /*2af0*/  @P1 IMAD.MOV.U32 R4, RZ, RZ, R3 ;  /* 0x000000ffff041224 */ /* 0x000fe200078e0003 */
[----:B------:R-:W-:Y:S02]  /*2b00*/  @P1 LOP3.LUT R12, R12, 0x3ff00000, RZ, 0xfc, !PT ;  /* 0x3ff000000c0c1812 */ /* 0x000fe400078efcff */
[----:B------:R-:W-:Y:S02]  /*2b10*/  @P1 PLOP3.LUT P0, PT, PT, PT, PT, 0x8, 0x80 ;  /* 0x000000000080181c */ /* 0x000fe40003f0e170 */
[----:B------:R-:W-:Y:S01]  /*2b20*/  @P1 FSEL R5, R4, 1.875, P2 ;  /* 0x3ff0000004051808 */ /* 0x000fe20001000000 */
[----:B------:R-:W-:-:S03]  /*2b30*/  @P1 IMAD.MOV.U32 R4, RZ, RZ, R2 ;  /* 0x000000ffff041224 */ /* 0x000fc600078e0002 */
[----:B------:R-:W-:Y:S01]  /*2b40*/  @P1 SEL R5, R12, R5, P3 ;  /* 0x000000050c051207 */ /* 0x000fe20001800000 */
[----:B------:R-:W-:Y:S01]  /*2b50*/  IMAD.MOV.U32 R12, RZ, RZ, 0x80000 ;  /* 0x00080000ff0c7424 */ /* 0x000fe200078e00ff */
[----:B------:R-:W-:Y:S02]  /*2b60*/  @P1 SEL R4, R4, RZ, P2 ;  /* 0x000000ff04041207 */ /* 0x000fe40001000000 */
[----:B------:R-:W-:Y:S01]  /*2b70*/  @P1 IADD3 R7, P2, PT, R7, -0x8, RZ ;  /* 0xfffffff807071810 */ /* 0x000fe20007f5e0ff */
[----:B------:R-:W-:Y:S01]  /*2b80*/  @P1 IMAD.MOV.U32 R11, RZ, RZ, R5 ;  /* 0x000000ffff0b1224 */ /* 0x000fe200078e0005 */
[----:B------:R-:W-:Y:S02]  /*2b90*/  @P1 LOP3.LUT R12, R12, 0x3ff00000, RZ, 0xfc, !PT ;  /* 0x3ff000000c0c1812 */ /* 0x000fe400078efcff */
[----:B------:R-:W-:Y:S01]  /*2ba0*/  @P1 IADD3.X R10, PT, PT, R10, -0x1, RZ, P2, !PT ;  /* 0xffffffff0a0a1810 */ /* 0x000fe200017fe4ff */
[----:B------:R-:W-:Y:S01]  /*2bb0*/  @P1 DSETP.MAX.AND P3, P4, R4, 1, PT ;  /* 0x3ff000000400142a */ /* 0x000fe20003c6f000 */
[----:B------:R-:W-:-:S04]  /*2bc0*/  ISETP.NE.U32.AND P2, PT, R7, RZ, PT ;  /* 0x000000ff0700720c */ /* 0x000fc80003f45070 */
[----:B------:R-:W-:Y:S02]  /*2bd0*/  ISETP.NE.OR.EX P0, PT, R10, RZ, P0, P2 ;  /* 0x000000ff0a00720c */ /* 0x000fe40000705720 */
[----:B------:R-:W-:Y:S02]  /*2be0*/  @P1 FSEL R11, R11, 1.875, P3 ;  /* 0x3ff000000b0b1808 */ /* 0x000fe40001800000 */
[----:B------:R-:W-:Y:S02]  /*2bf0*/  @P1 SEL R2, R4, RZ, P3 ;  /* 0x000000ff04021207 */ /* 0x000fe40001800000 */
[----:B------:R-:W-:-:S07]  /*2c00*/  @P1 SEL R3, R12, R11, P4 ;  /* 0x0000000b0c031207 */ /* 0x000fce0002000000 */
[----:B------:R-:W-:Y:S05]  /*2c10*/  @!P0 BRA `(.L_x_13) ;  /* 0x0000000000308947 */ /* 0x000fea0003800000 */
.L_x_14:
[----:B------:R-:W-:Y:S01]  /*2c20*/  IADD3 R7, P0, PT, R7, -0x4, RZ ;  /* 0xfffffffc07077810 */ /* 0x000fe20007f1e0ff */
[----:B------:R-:W-:Y:S01]  /*2c30*/  DSETP.MAX.AND P1, P2, R2, 1, PT ;  /* 0x3ff000000200742a */ /* 0x000fe20003a2f000 */
[----:B------:R-:W-:Y:S02]  /*2c40*/  IMAD.MOV.U32 R4, RZ, RZ, R3 ;  /* 0x000000ffff047224 */ /* 0x000fe400078e0003 */
[----:B------:R-:W-:Y:S01]  /*2c50*/  IADD3.X R10, PT, PT, R10, -0x1, RZ, P0, !PT ;  /* 0xffffffff0a0a7810 */ /* 0x000fe200007fe4ff */
[----:B------:R-:W-:Y:S01]  /*2c60*/  IMAD.MOV.U32 R11, RZ, RZ, 0x80000 ;  /* 0x00080000ff0b7424 */ /* 0x000fe200078e00ff */
[----:B------:R-:W-:Y:S02]  /*2c70*/  ISETP.NE.U32.AND P0, PT, R7, RZ, PT ;  /* 0x000000ff0700720c */ /* 0x000fe40003f05070 */
[----:B------:R-:W-:Y:S02]  /*2c80*/  FSEL R5, R4, 1.875, P1 ;  /* 0x3ff0000004057808 */ /* 0x000fe40000800000 */
[----:B------:R-:W-:-:S02]  /*2c90*/  ISETP.NE.AND.EX P0, PT, R10, RZ, PT, P0 ;  /* 0x000000ff0a00720c */ /* 0x000fc40003f05300 */
[----:B------:R-:W-:-:S03]  /*2ca0*/  SEL R2, R2, RZ, P1 ;  /* 0x000000ff02027207 */ /* 0x000fc60000800000 */
[----:B------:R-:W-:-:S05]  /*2cb0*/  @P2 LOP3.LUT R5, R11, 0x3ff00000, RZ, 0xfc, !PT ;  /* 0x3ff000000b052812 */ /* 0x000fca00078efcff */
[----:B------:R-:W-:-:S03]  /*2cc0*/  IMAD.MOV.U32 R3, RZ, RZ, R5 ;  /* 0x000000ffff037224 */ /* 0x000fc600078e0005 */
[----:B------:R-:W-:Y:S05]  /*2cd0*/  @P0 BRA `(.L_x_14) ;  /* 0xfffffffc00d00947 */ /* 0x000fea000383ffff */
.L_x_13:
[----:B------:R-:W0:Y:S01]  /*2ce0*/  LDCU UR8, c[0x0][0x39c] ;  /* 0x00007380ff0877ac */ /* 0x000e220008000800 */
[----:B------:R-:W-:Y:S01]  /*2cf0*/  DSETP.MAX.AND P0, P1, R2, 1, PT ;  /* 0x3ff000000200742a */ /* 0x000fe2000390f000 */
[----:B------:R-:W-:Y:S01]  /*2d00*/  IMAD.MOV.U32 R4, RZ, RZ, R3 ;  /* 0x000000ffff047224 */ /* 0x000fe200078e0003 */
[----:B------:R-:W-:Y:S01]  /*2d10*/  UIADD3 UR4, UP0, UPT, UR4, 0x1, URZ ;  /* 0x0000000104047890 */ /* 0x000fe2000ff1e0ff */
[----:B------:R-:W-:-:S03]  /*2d20*/  IMAD.MOV.U32 R7, RZ, RZ, 0x80000 ;  /* 0x00080000ff077424 */ /* 0x000fc600078e00ff */
[----:B------:R-:W-:Y:S01]  /*2d30*/  FSEL R5, R4, 1.875, P0 ;  /* 0x3ff0000004057808 */ /* 0x000fe20000000000 */
[----:B------:R-:W-:Y:S01]  /*2d40*/  IMAD.MOV.U32 R4, RZ, RZ, R2 ;  /* 0x000000ffff047224 */ /* 0x000fe200078e0002 */
[----:B------:R-:W-:-:S04]  /*2d50*/  UIADD3.X UR5, UPT, UPT, URZ, UR5, URZ, UP0, !UPT ;  /* 0x00000005ff057290 */ /* 0x000fc800087fe4ff */
[----:B------:R-:W-:Y:S02]  /*2d60*/  SEL R4, R4, RZ, P0 ;  /* 0x000000ff04047207 */ /* 0x000fe40000000000 */
[----:B------:R-:W-:Y:S02]  /*2d70*/  @P1 LOP3.LUT R5, R7, 0x3ff00000, RZ, 0xfc, !PT ;  /* 0x3ff0000007051812 */ /* 0x000fe400078efcff */
[----:B------:R-:W-:Y:S01]  /*2d80*/  LOP3.LUT P0, RZ, R6, 0x3, RZ, 0xc0, !PT ;  /* 0x0000000306ff7812 */ /* 0x000fe2000780c0ff */
[----:B0-----:R-:W-:-:S03]  /*2d90*/  UISETP.NE.U32.AND UP0, UPT, UR4, UR8, UPT ;  /* 0x000000080400728c */ /* 0x001fc6000bf05070 */
[----:B------:R-:W-:Y:S01]  /*2da0*/  FSEL R2, R2, R4, !P0 ;  /* 0x0000000402027208 */ /* 0x000fe20004000000 */
[----:B------:R-:W-:Y:S01]  /*2db0*/  UISETP.NE.AND.EX UP0, UPT, UR5, UR6, UPT, UP0 ;  /* 0x000000060500728c */ /* 0x000fe2000bf05300 */
[----:B------:R-:W-:-:S06]  /*2dc0*/  FSEL R3, R3, R5, !P0 ;  /* 0x0000000503037208 */ /* 0x000fcc0004000000 */
[----:B------:R-:W-:Y:S02]  /*2dd0*/  DADD R8, R8, R2 ;  /* 0x0000000008087229 */ /* 0x000fe40000000002 */
[----:B------:R-:W-:Y:S09]  /*2de0*/  BRA.U !UP0, `(.L_x_11) ;  /* 0x0000000d08b07547 */ /* 0x000ff2000b800000 */
[----:B------:R-:W-:Y:S05]  /*2df0*/  BRA `(.L_x_17) ;  /* 0xfffffff800787947 */ /* 0x000fea000383ffff */
.L_x_12:
[----:B------:R-:W-:Y:S01]  /*2e00*/  CS2R R8, SRZ ;  /* 0x0000000000087805 */ /* 0x000fe2000001ff00 */
[----:B------:R-:W-:Y:S02]  /*2e10*/  ULOP3.LUT UR15, UR10, 0x7, URZ, 0xc0, !UPT ;  /* 0x000000070a0f7892 */ /* 0x000fe4000f8ec0ff */
[----:B------:R-:W-:Y:S01]  /*2e20*/  ULOP3.LUT UR10, UR10, 0xfffffff8, URZ, 0xc0, !UPT ;  /* 0xfffffff80a0a7892 */ /* 0x000fe2000f8ec0ff */
[----:B------:R-:W-:Y:S01]  /*2e30*/  UMOV UR8, URZ ;  /* 0x000000ff00087c82 */ /* 0x000fe20008000000 */
[----:B------:R-:W-:Y:S01]  /*2e40*/  UMOV UR9, URZ ;  /* 0x000000ff00097c82 */ /* 0x000fe20008000000 */
[----:B------:R-:W-:-:S09]  /*2e50*/  UMOV UR11, 0x2abc4dd5 ;  /* 0x2abc4dd5000b7882 */ /* 0x000fd20000000000 */
.L_x_28:
[----:B------:R-:W3:Y:S01]  /*2e60*/  LDCU UR4, c[0x0][0x39c] ;  /* 0x00007380ff0477ac */ /* 0x000ee20008000800 */
[----:B------:R-:W-:Y:S01]  /*2e70*/  CS2R R10, SRZ ;  /* 0x00000000000a7805 */ /* 0x000fe2000001ff00 */
[----:B------:R-:W4:Y:S01]  /*2e80*/  LDCU UR5, c[0x0][0x39c] ;  /* 0x00007380ff0577ac */ /* 0x000f220008000800 */
[----:B------:R-:W-:Y:S01]  /*2e90*/  UIADD3 UR8, UP0, UPT, UR8, 0x1, URZ ;  /* 0x0000000108087890 */ /* 0x000fe2000ff1e0ff */
[----:B------:R-:W-:Y:S01]  /*2ea0*/  UMOV UR6, URZ ;  /* 0x000000ff00067c82 */ /* 0x000fe20008000000 */
[----:B------:R-:W-:Y:S02]  /*2eb0*/  UMOV UR7, URZ ;  /* 0x000000ff00077c82 */ /* 0x000fe40008000000 */
[----:B------:R-:W-:Y:S01]  /*2ec0*/  UIADD3.X UR9, UPT, UPT, URZ, UR9, URZ, UP0, !UPT ;  /* 0x00000009ff097290 */ /* 0x000fe200087fe4ff */
[----:B------:R-:W-:Y:S01]  /*2ed0*/  UMOV UR12, UR11 ;  /* 0x0000000b000c7c82 */ /* 0x000fe20008000000 */
[----:B---3--:R-:W-:Y:S02]  /*2ee0*/  USHF.R.S32.HI UR4, URZ, 0x1f, UR4 ;  /* 0x0000001fff047899 */ /* 0x008fe40008011404 */
[----:B----4-:R-:W-:-:S04]  /*2ef0*/  UISETP.NE.U32.AND UP0, UPT, UR8, UR5, UPT ;  /* 0x000000050800728c */ /* 0x010fc8000bf05070 */
[----:B------:R-:W-:-:S11]  /*2f00*/  UISETP.NE.AND.EX UP0, UPT, UR9, UR4, UPT, UP0 ;  /* 0x000000040900728c */ /* 0x000fd6000bf05300 */
.L_x_27:
[----:B------:R-:W3:Y:S01]  /*2f10*/  LDCU UR4, c[0x0][0x394] ;  /* 0x00007280ff0477ac */ /* 0x000ee20008000800 */
[----:B------:R-:W-:Y:S01]  /*2f20*/  SHF.R.U32.HI R15, RZ, 0x2, R6 ;  /* 0x00000002ff0f7819 */ /* 0x000fe20000011606 */
[----:B------:R-:W-:-:S03]  /*2f30*/  UIADD3 UR12, UPT, UPT, UR12, 0x587c5, URZ ;  /* 0x000587c50c0c7890 */ /* 0x000fc6000fffe0ff */
[----:B------:R-:W-:Y:S01]  /*2f40*/  LOP3.LUT R15, R15, R6, RZ, 0x3c, !PT ;  /* 0x000000060f0f7212 */ /* 0x000fe200078e3cff */
[----:B012---:R-:W-:Y:S01]  /*2f50*/  IMAD.SHL.U32 R6, R3, 0x10, RZ ;  /* 0x0000001003067824 */ /* 0x007fe200078e00ff */
[----:B------:R-:W0:Y:S03]  /*2f60*/  LDCU UR13, c[0x0][0x398] ;  /* 0x00007300ff0d77ac */ /* 0x000e260008000800 */
[C---:B------:R-:W-:Y:S01]  /*2f70*/  IMAD.SHL.U32 R12, R15.reuse, 0x2, RZ ;  /* 0x000000020f0c7824 */ /* 0x040fe200078e00ff */
[----:B------:R-:W1:Y:S04]  /*2f80*/  LDCU UR5, c[0x0][0x3a0] ;  /* 0x00007400ff0577ac */ /* 0x000e680008000800 */
[----:B------:R-:W-:Y:S01]  /*2f90*/  LOP3.LUT R6, R15, R12, R6, 0x96, !PT ;  /* 0x0000000c0f067212 */ /* 0x000fe200078e9606 */
[----:B------:R-:W-:Y:S01]  /*2fa0*/  IMAD.MOV.U32 R12, RZ, RZ, RZ ;  /* 0x000000ffff0c7224 */ /* 0x000fe200078e00ff */
[----:B------:R-:W-:Y:S01]  /*2fb0*/  UIADD3 UR6, UP1, UPT, UR6, 0x1, URZ ;  /* 0x0000000106067890 */ /* 0x000fe2000ff3e0ff */
[----:B---3--:R-:W2:Y:S01]  /*2fc0*/  I2F.U32.RP R14, UR4 ;  /* 0x00000004000e7d06 */ /* 0x008ea20008209000 */
[----:B------:R-:W-:-:S02]  /*2fd0*/  ISETP.NE.U32.AND P1, PT, RZ, UR4, PT ;  /* 0x00000004ff007c0c */ /* 0x000fc4000bf25070 */
[----:B------:R-:W-:Y:S02]  /*2fe0*/  UIADD3.X UR7, UPT, UPT, URZ, UR7, URZ, UP1, !UPT ;  /* 0x00000007ff077290 */ /* 0x000fe40008ffe4ff */
[----:B0-----:R-:W-:Y:S02]  /*2ff0*/  UISETP.GE.U32.AND UP2, UPT, UR13, 0x8, UPT ;  /* 0x000000080d00788c */ /* 0x001fe4000bf46070 */
[----:B-1----:R-:W-:-:S03]  /*3000*/  UISETP.NE.U32.AND UP1, UPT, UR6, UR5, UPT ;  /* 0x000000050600728c */ /* 0x002fc6000bf25070 */
[----:B------:R-:W-:Y:S01]  /*3010*/  UMOV UR5, URZ ;  /* 0x000000ff00057c82 */ /* 0x000fe20008000000 */
[----:B--2---:R-:W0:Y:S01]  /*3020*/  MUFU.RCP R14, R14 ;  /* 0x0000000e000e7308 */ /* 0x004e220000001000 */
[----:B------:R-:W-:Y:S01]  /*3030*/  UISETP.NE.AND.EX UP1, UPT, UR7, UR19, UPT, UP1 ;  /* 0x000000130700728c */ /* 0x000fe2000bf25310 */
[----:B0-----:R-:W-:Y:S01]  /*3040*/  VIADD R13, R14, 0xffffffe ;  /* 0x0ffffffe0e0d7836 */ /* 0x001fe20000000000 */
[----:B------:R-:W-:-:S05]  /*3050*/  LOP3.LUT R14, R6, R3, RZ, 0x3c, !PT ;  /* 0x00000003060e7212 */ /* 0x000fca00078e3cff */
[----:B------:R-:W0:Y:S01]  /*3060*/  F2I.FTZ.U32.TRUNC.NTZ R13, R13 ;  /* 0x0000000d000d7305 */ /* 0x000e22000021f000 */
[----:B------:R-:W-:Y:S02]  /*3070*/  VIADD R6, R14, UR12 ;  /* 0x0000000c0e067c36 */ /* 0x000fe40008000000 */
[----:B0-----:R-:W-:-:S04]  /*3080*/  IMAD.MOV R16, RZ, RZ, -R13 ;  /* 0x000000ffff107224 */ /* 0x001fc800078e0a0d */
[----:B------:R-:W-:-:S04]  /*3090*/  IMAD R15, R16, UR4, RZ ;  /* 0x00000004100f7c24 */ /* 0x000fc8000f8e02ff */
[----:B------:R-:W-:-:S06]  /*30a0*/  IMAD.HI.U32 R13, R13, R15, R12 ;  /* 0x0000000f0d0d7227 */ /* 0x000fcc00078e000c */
[----:B------:R-:W-:-:S04]  /*30b0*/  IMAD.HI.U32 R13, R13, R6, RZ ;  /* 0x000000060d0d7227 */ /* 0x000fc800078e00ff */
[----:B------:R-:W-:-:S04]  /*30c0*/  IMAD.MOV R13, RZ, RZ, -R13 ;  /* 0x000000ffff0d7224 */ /* 0x000fc800078e0a0d */
[----:B------:R-:W-:Y:S01]  /*30d0*/  IMAD R28, R13, UR4, R6 ;  /* 0x000000040d1c7c24 */ /* 0x000fe2000f8e0206 */
[----:B------:R-:W-:Y:S01]  /*30e0*/  CS2R R12, SRZ ;  /* 0x00000000000c7805 */ /* 0x000fe2000001ff00 */
[----:B------:R-:W-:Y:S02]  /*30f0*/  IMAD.MOV.U32 R6, RZ, RZ, R4 ;  /* 0x000000ffff067224 */ /* 0x000fe400078e0004 */
[----:B------:R-:W-:Y:S01]  /*3100*/  IMAD.MOV.U32 R4, RZ, RZ, R5 ;  /* 0x000000ffff047224 */ /* 0x000fe200078e0005 */
[----:B------:R-:W-:Y:S01]  /*3110*/  ISETP.GE.U32.AND P0, PT, R28, UR4, PT ;  /* 0x000000041c007c0c */ /* 0x000fe2000bf06070 */
[----:B------:R-:W-:Y:S02]  /*3120*/  IMAD.MOV.U32 R5, RZ, RZ, R2 ;  /* 0x000000ffff057224 */ /* 0x000fe400078e0002 */
[----:B------:R-:W-:Y:S02]  /*3130*/  IMAD.MOV.U32 R2, RZ, RZ, R3 ;  /* 0x000000ffff027224 */ /* 0x000fe400078e0003 */
[----:B------:R-:W-:-:S08]  /*3140*/  IMAD.MOV.U32 R3, RZ, RZ, R14 ;  /* 0x000000ffff037224 */ /* 0x000fd000078e000e */
[----:B------:R-:W-:-:S05]  /*3150*/  @P0 VIADD R28, R28, -UR4 ;  /* 0x800000041c1c0c36 */ /* 0x000fca0008000000 */
[----:B------:R-:W-:-:S13]  /*3160*/  ISETP.GE.U32.AND P0, PT, R28, UR4, PT ;  /* 0x000000041c007c0c */ /* 0x000fda000bf06070 */
[----:B------:R-:W-:Y:S01]  /*3170*/  @P0 VIADD R28, R28, -UR4 ;  /* 0x800000041c1c0c36 */ /* 0x000fe20008000000 */
[----:B------:R-:W-:Y:S01]  /*3180*/  @!P1 LOP3.LUT R28, RZ, UR4, RZ, 0x33, !PT ;  /* 0x00000004ff1c9c12 */ /* 0x000fe2000f8e33ff */
[----:B------:R-:W-:-:S04]  /*3190*/  UMOV UR4, URZ ;  /* 0x000000ff00047c82 */ /* 0x000fc80008000000 */
[----:B------:R-:W-:-:S05]  /*31a0*/  IMAD R28, R28, UR13, RZ ;  /* 0x0000000d1c1c7c24 */ /* 0x000fca000f8e02ff */
[----:B------:R-:W-:Y:S01]  /*31b0*/  SHF.R.S32.HI R27, RZ, 0x1f, R28 ;  /* 0x0000001fff1b7819 */ /* 0x000fe2000001141c */
[----:B------:R-:W-:Y:S06]  /*31c0*/  BRA.U !UP2, `(.L_x_18) ;  /* 0x000000010ad07547 */ /* 0x000fec000b800000 */
[----:B------:R-:W-:Y:S01]  /*31d0*/  CS2R R12, SRZ ;  /* 0x00000000000c7805 */ /* 0x000fe2000001ff00 */
[----:B------:R-:W0:Y:S01]  /*31e0*/  LDCU.128 UR20, c[0x0][0x380] ;  /* 0x00007000ff1477ac */ /* 0x000e220008000c00 */
[----:B------:R-:W-:Y:S01]  /*31f0*/  UMOV UR4, URZ ;  /* 0x000000ff00047c82 */ /* 0x000fe20008000000 */
[----:B------:R-:W-:-:S05]  /*3200*/  UMOV UR5, URZ ;  /* 0x000000ff00057c82 */ /* 0x000fca0008000000 */
.L_x_19:
[----:B------:R-:W-:Y:S02]  /*3210*/  IADD3 R15, P0, PT, R7, UR4, RZ ;  /* 0x00000004070f7c10 */ /* 0x000fe4000ff1e0ff */
[----:B------:R-:W-:Y:S02]  /*3220*/  IADD3 R17, P1, PT, R28, UR4, RZ ;  /* 0x000000041c117c10 */ /* 0x000fe4000ff3e0ff */
[----:B------:R-:W-:Y:S02]  /*3230*/  IADD3.X R20, PT, PT, R26, UR5, RZ, P0, !PT ;  /* 0x000000051a147c10 */ /* 0x000fe400087fe4ff */
[----:B------:R-:W-:Y:S02]  /*3240*/  IADD3.X R18, PT, PT, R27, UR5, RZ, P1, !PT ;  /* 0x000000051b127c10 */ /* 0x000fe40008ffe4ff */
[----:B0-----:R-:W-:Y:S02]  /*3250*/  LEA R14, P0, R15, UR20, 0x3 ;  /* 0x000000140f0e7c11 */ /* 0x001fe4000f8018ff */
[----:B------:R-:W-:-:S02]  /*3260*/  LEA R16, P1, R17, UR22, 0x3 ;  /* 0x0000001611107c11 */ /* 0x000fc4000f8218ff */
[----:B------:R-:W-:Y:S02]  /*3270*/  LEA.HI.X R15, R15, UR21, R20, 0x3, P0 ;  /* 0x000000150f0f7c11 */ /* 0x000fe400080f1c14 */
[----:B------:R-:W-:-:S03]  /*3280*/  LEA.HI.X R17, R17, UR23, R18, 0x3, P1 ;  /* 0x0000001711117c11 */ /* 0x000fc600088f1c12 */
[----:B------:R-:W2:Y:S04]  /*3290*/  LDG.E.64 R24, desc[UR16][R14.64] ;  /* 0x000000100e187981 */ /* 0x000ea8000c1e1b00 */
[----:B------:R-:W2:Y:S04]  /*32a0*/  LDG.E.64 R20, desc[UR16][R16.64] ;  /* 0x0000001010147981 */ /* 0x000ea8000c1e1b00 */
[----:B------:R-:W3:Y:S04]  /*32b0*/  LDG.E.64 R22, desc[UR16][R14.64+0x8] ;  /* 0x000008100e167981 */ /* 0x000ee8000c1e1b00 */
[----:B------:R-:W3:Y:S01]  /*32c0*/  LDG.E.64 R18, desc[UR16][R16.64+0x8] ;  /* 0x0000081010127981 */ /* 0x000ee2000c1e1b00 */
[----:B--2---:R-:W-:-:S03]  /*32d0*/  DADD R20, R24, -R20 ;  /* 0x0000000018147229 */ /* 0x004fc60000000814 */
[----:B------:R-:W2:Y:S05]  /*32e0*/  LDG.E.64 R24, desc[UR16][R16.64+0x18] ;  /* 0x0000181010187981 */ /* 0x000eaa000c1e1b00 */
[----:B------:R-:W-:Y:S02]  /*32f0*/  DFMA R20, R20, R20, R12 ;  /* 0x000000141414722b */ /* 0x000fe4000000000c */
[----:B---3--:R-:W-:Y:S01]  /*3300*/  DADD R18, R22, -R18 ;  /* 0x0000000016127229 */ /* 0x008fe20000000812 */
[----:B------:R-:W3:Y:S04]  /*3310*/  LDG.E.64 R12, desc[UR16][R16.64+0x10] ;  /* 0x00001010100c7981 */ /* 0x000ee8000c1e1b00 */
[----:B------:R-:W3:Y:S03]  /*3320*/  LDG.E.64 R22, desc[UR16][R14.64+0x10] ;  /* 0x000010100e167981 */ /* 0x000ee6000c1e1b00 */
[----:B------:R-:W-:Y:S01]  /*3330*/  DFMA R18, R18, R18, R20 ;  /* 0x000000121212722b */ /* 0x000fe20000000014 */
[----:B------:R-:W2:Y:S01]  /*3340*/  LDG.E.64 R20, desc[UR16][R14.64+0x18] ;  /* 0x000018100e147981 */ /* 0x000ea2000c1e1b00 */
[----:B---3--:R-:W-:-:S03]  /*3350*/  DADD R12, R22, -R12 ;  /* 0x00000000160c7229 */ /* 0x008fc6000000080c */
[----:B------:R-:W3:Y:S01]  /*3360*/  LDG.E.64 R22, desc[UR16][R14.64+0x20] ;  /* 0x000020100e167981 */ /* 0x000ee2000c1e1b00 */
[----:B--2---:R-:W-:-:S03]  /*3370*/  DADD R24, R20, -R24 ;  /* 0x0000000014187229 */ /* 0x004fc60000000818 */
[----:B------:R-:W3:Y:S01]  /*3380*/  LDG.E.64 R20, desc[UR16][R16.64+0x20] ;  /* 0x0000201010147981 */ /* 0x000ee2000c1e1b00 */
[----:B------:R-:W-:-:S03]  /*3390*/  DFMA R18, R12, R12, R18 ;  /* 0x0000000c0c12722b */ /* 0x000fc60000000012 */
[----:B------:R-:W2:Y:S05]  /*33a0*/  LDG.E.64 R12, desc[UR16][R14.64+0x28] ;  /* 0x000028100e0c7981 */ /* 0x000eaa000c1e1b00 */
[----:B------:R-:W-:Y:S02]  /*33b0*/  DFMA R24, R24, R24, R18 ;  /* 0x000000181818722b */ /* 0x000fe40000000012 */
[----:B------:R-:W2:Y:S01]  /*33c0*/  LDG.E.64 R18, desc[UR16][R16.64+0x28] ;  /* 0x0000281010127981 */ /* 0x000ea2000c1e1b00 */
[----:B---3--:R-:W-:-:S03]  /*33d0*/  DADD R20, R22, -R20 ;  /* 0x0000000016147229 */ /* 0x008fc60000000814 */
[----:B------:R-:W3:Y:S05]  /*33e0*/  LDG.E.64 R22, desc[UR16][R14.64+0x38] ;  /* 0x000038100e167981 */ /* 0x000eea000c1e1b00 */
[----:B------:R-:W-:Y:S02]  /*33f0*/  DFMA R24, R20, R20, R24 ;  /* 0x000000141418722b */ /* 0x000fe40000000018 */
[----:B------:R-:W4:Y:S01]  /*3400*/  LDG.E.64 R20, desc[UR16][R14.64+0x30] ;  /* 0x000030100e147981 */ /* 0x000f22000c1e1b00 */
[----:B--2---:R-:W-:-:S03]  /*3410*/  DADD R12, R12, -R18 ;  /* 0x000000000c0c7229 */ /* 0x004fc60000000812 */
[----:B------:R-:W4:Y:S04]  /*3420*/  LDG.E.64 R18, desc[UR16][R16.64+0x30] ;  /* 0x0000301010127981 */ /* 0x000f28000c1e1b00 */
[----:B------:R-:W3:Y:S01]  /*3430*/  LDG.E.64 R16, desc[UR16][R16.64+0x38] ;  /* 0x0000381010107981 */ /* 0x000ee2000c1e1b00 */
[----:B------:R-:W-:Y:S01]  /*3440*/  UIADD3 UR4, UP3, UPT, UR4, 0x8, URZ ;  /* 0x0000000804047890 */ /* 0x000fe2000ff7e0ff */
[----:B------:R-:W-:Y:S01]  /*3450*/  DFMA R24, R12, R12, R24 ;  /* 0x0000000c0c18722b */ /* 0x000fe20000000018 */
[----:B------:R-:W-:Y:S02]  /*3460*/  USHF.R.S32.HI UR14, URZ, 0x1f, UR10 ;  /* 0x0000001fff0e7899 */ /* 0x000fe4000801140a */
[----:B------:R-:W-:Y:S02]  /*3470*/  UISETP.NE.U32.AND UP2, UPT, UR4, UR10, UPT ;  /* 0x0000000a0400728c */ /* 0x000fe4000bf45070 */
[----:B------:R-:W-:-:S04]  /*3480*/  UIADD3.X UR5, UPT, UPT, URZ, UR5, URZ, UP3, !UPT ;  /* 0x00000005ff057290 */ /* 0x000fc80009ffe4ff */
[----:B------:R-:W-:Y:S01]  /*3490*/  UISETP.NE.AND.EX UP2, UPT, UR5, UR14, UPT, UP2 ;  /* 0x0000000e0500728c */ /* 0x000fe2000bf45320 */
[----:B----4-:R-:W-:-:S08]  /*34a0*/  DADD R18, R20, -R18 ;  /* 0x0000000014127229 */ /* 0x010fd00000000812 */
[----:B------:R-:W-:Y:S02]  /*34b0*/  DFMA R24, R18, R18, R24 ;  /* 0x000000121218722b */ /* 0x000fe40000000018 */
[----:B---3--:R-:W-:-:S08]  /*34c0*/  DADD R22, R22, -R16 ;  /* 0x0000000016167229 */ /* 0x008fd00000000810 */
[----:B------:R-:W-:Y:S01]  /*34d0*/  DFMA R12, R22, R22, R24 ;  /* 0x00000016160c722b */ /* 0x000fe20000000018 */
[----:B------:R-:W-:Y:S10]  /*34e0*/  BRA.U UP2, `(.L_x_19) ;  /* 0xfffffffd02487547 */ /* 0x000ff4000b83ffff */
[----:B------:R-:W-:Y:S01]  /*34f0*/  UMOV UR4, UR10 ;  /* 0x0000000a00047c82 */ /* 0x000fe20008000000 */
[----:B------:R-:W-:-:S05]  /*3500*/  UMOV UR5, UR14 ;  /* 0x0000000e00057c82 */ /* 0x000fca0008000000 */
.L_x_18:
[----:B------:R-:W-:-:S09]  /*3510*/  UISETP.NE.AND UP2, UPT, UR15, URZ, UPT ;  /* 0x000000ff0f00728c */ /* 0x000fd2000bf45270 */
[----:B------:R-:W-:Y:S05]  /*3520*/  BRA.U !UP2, `(.L_x_20) ;  /* 0x000000050a147547 */ /* 0x000fea000b800000 */
[----:B------:R-:W-:Y:S02]  /*3530*/  UIADD3 UR14, UPT, UPT, UR15, -0x1, URZ ;  /* 0xffffffff0f0e7890 */ /* 0x000fe4000fffe0ff */
[----:B------:R-:W-:Y:S02]  /*3540*/  ULOP3.LUT UP2, UR18, UR13, 0x3, URZ, 0xc0, !UPT ;  /* 0x000000030d127892 */ /* 0x000fe4000f84c0ff */
[----:B------:R-:W-:-:S09]  /*3550*/  UISETP.GE.U32.AND UP3, UPT, UR14, 0x3, UPT ;  /* 0x000000030e00788c */ /* 0x000fd2000bf66070 */
[----:B------:R-:W-:Y:S05]  /*3560*/  BRA.U !UP3, `(.L_x_21) ;  /* 0x000000010b6c7547 */ /* 0x000fea000b800000 */
[----:B------:R-:W0:Y:S01]  /*3570*/  LDCU.128 UR20, c[0x0][0x380] ;  /* 0x00007000ff1477ac */ /* 0x000e220008000c00 */
        /* <DEDUP_REMOVED lines=12> */
[----:B--2---:R-:W-:-:S08]  /*3640*/  DADD R18, R18, -R20 ;  /* 0x0000000012127229 */ /* 0x004fd00000000814 */
[----:B------:R-:W-:Y:S02]  /*3650*/  DFMA R20, R18, R18, R12 ;  /* 0x000000121214722b */ /* 0x000fe4000000000c */
[----:B------:R-:W2:Y:S01]  /*3660*/  LDG.E.64 R18, desc[UR16][R14.64+0x10] ;  /* 0x000010100e127981 */ /* 0x000ea2000c1e1b00 */
[----:B---3--:R-:W-:-:S03]  /*3670*/  DADD R22, R22, -R24 ;  /* 0x0000000016167229 */ /* 0x008fc60000000818 */
[----:B------:R-:W2:Y:S04]  /*3680*/  LDG.E.64 R12, desc[UR16][R16.64+0x10] ;  /* 0x00001010100c7981 */ /* 0x000ea8000c1e1b00 */
[----:B------:R-:W3:Y:S04]  /*3690*/  LDG.E.64 R24, desc[UR16][R14.64+0x18] ;  /* 0x000018100e187981 */ /* 0x000ee8000c1e1b00 */
[----:B------:R-:W3:Y:S01]  /*36a0*/  LDG.E.64 R16, desc[UR16][R16.64+0x18] ;  /* 0x0000181010107981 */ /* 0x000ee2000c1e1b00 */
[----:B------:R-:W-:Y:S01]  /*36b0*/  DFMA R20, R22, R22, R20 ;  /* 0x000000161614722b */ /* 0x000fe20000000014 */
[----:B------:R-:W-:-:S04]  /*36c0*/  UIADD3 UR4, UP3, UPT, UR4, 0x4, URZ ;  /* 0x0000000404047890 */ /* 0x000fc8000ff7e0ff */
[----:B------:R-:W-:Y:S01]  /*36d0*/  UIADD3.X UR5, UPT, UPT, URZ, UR5, URZ, UP3, !UPT ;  /* 0x00000005ff057290 */ /* 0x000fe20009ffe4ff */
[----:B--2---:R-:W-:-:S08]  /*36e0*/  DADD R12, R18, -R12 ;  /* 0x00000000120c7229 */ /* 0x004fd0000000080c */
[----:B------:R-:W-:Y:S02]  /*36f0*/  DFMA R12, R12, R12, R20 ;  /* 0x0000000c0c0c722b */ /* 0x000fe40000000014 */
[----:B---3--:R-:W-:-:S08]  /*3700*/  DADD R24, R24, -R16 ;  /* 0x0000000018187229 */ /* 0x008fd00000000810 */
[----:B------:R-:W-:-:S11]  /*3710*/  DFMA R12, R24, R24, R12 ;  /* 0x00000018180c722b */ /* 0x000fd6000000000c */
.L_x_21:
[----:B------:R-:W-:Y:S05]  /*3720*/  BRA.U !UP2, `(.L_x_20) ;  /* 0x000000010a947547 */ /* 0x000fea000b800000 */
[----:B------:R-:W-:Y:S02]  /*3730*/  UISETP.NE.AND UP3, UPT, UR18, 0x1, UPT ;  /* 0x000000011200788c */ /* 0x000fe4000bf65270 */
[----:B------:R-:W-:-:S04]  /*3740*/  ULOP3.LUT UR13, UR13, 0x1, URZ, 0xc0, !UPT ;  /* 0x000000010d0d7892 */ /* 0x000fc8000f8ec0ff */
[----:B------:R-:W-:-:S03]  /*3750*/  UISETP.NE.U32.AND UP2, UPT, UR13, 0x1, UPT ;  /* 0x000000010d00788c */ /* 0x000fc6000bf45070 */
[----:B------:R-:W-:Y:S08]  /*3760*/  BRA.U !UP3, `(.L_x_22) ;  /* 0x000000010b4c7547 */ /* 0x000ff0000b800000 */
        /* <DEDUP_REMOVED lines=13> */
[----:B------:R-:W-:-:S04]  /*3840*/  UIADD3 UR4, UP3, UPT, UR4, 0x2, URZ ;  /* 0x0000000204047890 */ /* 0x000fc8000ff7e0ff */
[----:B------:R-:W-:Y:S01]  /*3850*/  UIADD3.X UR5, UPT, UPT, URZ, UR5, URZ, UP3, !UPT ;  /* 0x00000005ff057290 */ /* 0x000fe20009ffe4ff */
[----:B--2---:R-:W-:Y:S02]  /*3860*/  DADD R14, R20, -R14 ;  /* 0x00000000140e7229 */ /* 0x004fe4000000080e */
[----:B---3--:R-:W-:-:S06]  /*3870*/  DADD R16, R16, -R18 ;  /* 0x0000000010107229 */ /* 0x008fcc0000000812 */
[----:B------:R-:W-:-:S08]  /*3880*/  DFMA R12, R14, R14, R12 ;  /* 0x0000000e0e0c722b */ /* 0x000fd0000000000c */
[----:B------:R-:W-:-:S11]  /*3890*/  DFMA R12, R16, R16, R12 ;  /* 0x00000010100c722b */ /* 0x000fd6000000000c */
.L_x_22:
[----:B------:R-:W-:Y:S05]  /*38a0*/  BRA.U UP2, `(.L_x_20) ;  /* 0x0000000102347547 */ /* 0x000fea000b800000 */
        /* <DEDUP_REMOVED lines=8> */
[----:B------:R-:W-:-:S04]  /*3930*/  LEA.HI.X R15, R28, UR23, R27, 0x3, P3 ;  /* 0x000000171c0f7c11 */ /* 0x000fc800098f1c1b */
[----:B------:R-:W2:Y:S04]  /*3940*/  LDG.E.64 R16, desc[UR16][R16.64] ;  /* 0x0000001010107981 */ /* 0x000ea8000c1e1b00 */
[----:B------:R-:W2:Y:S02]  /*3950*/  LDG.E.64 R14, desc[UR16][R14.64] ;  /* 0x000000100e0e7981 */ /* 0x000ea4000c1e1b00 */
[----:B--2---:R-:W-:-:S08]  /*3960*/  DADD R18, R16, -R14 ;  /* 0x0000000010127229 */ /* 0x004fd0000000080e */
[----:B------:R-:W-:-:S11]  /*3970*/  DFMA R12, R18, R18, R12 ;  /* 0x00000012120c722b */ /* 0x000fd6000000000c */
.L_x_20:
[----:B------:R-:W0:Y:S01]  /*3980*/  MUFU.RSQ64H R25, R13 ;  /* 0x0000000d00197308 */ /* 0x000e220000001c00 */
[----:B------:R-:W-:Y:S01]  /*3990*/  VIADD R24, R13, 0xfcb00000 ;  /* 0xfcb000000d187836 */ /* 0x000fe20000000000 */
[----:B------:R-:W-:Y:S01]  /*39a0*/  BSSY.RECONVERGENT B0, `(.L_x_23) ;  /* 0x0000012000007945 */ /* 0x000fe20003800200 */
[----:B------:R-:W-:Y:S02]  /*39b0*/  IMAD.MOV.U32 R16, RZ, RZ, 0x0 ;  /* 0x00000000ff107424 */ /* 0x000fe400078e00ff */
[----:B------:R-:W-:Y:S01]  /*39c0*/  IMAD.MOV.U32 R17, RZ, RZ, 0x3fd80000 ;  /* 0x3fd80000ff117424 */ /* 0x000fe200078e00ff */
[----:B------:R-:W-:Y:S01]  /*39d0*/  ISETP.GE.U32.AND P0, PT, R24, 0x7ca00000, PT ;  /* 0x7ca000001800780c */ /* 0x000fe20003f06070 */
[----:B0-----:R-:W-:-:S08]  /*39e0*/  DMUL R14, R24, R24 ;  /* 0x00000018180e7228 */ /* 0x001fd00000000000 */
[----:B------:R-:W-:-:S08]  /*39f0*/  DFMA R14, -R14, R12, 1 ;  /* 0x3ff000000e0e742b */ /* 0x000fd0000000010c */
[----:B------:R-:W-:Y:S02]  /*3a00*/  DFMA R16, R14, R16, 0.5 ;  /* 0x3fe000000e10742b */ /* 0x000fe40000000010 */
[----:B------:R-:W-:-:S08]  /*3a10*/  DMUL R14, R24, R14 ;  /* 0x0000000e180e7228 */ /* 0x000fd00000000000 */
[----:B------:R-:W-:-:S08]  /*3a20*/  DFMA R14, R16, R14, R24 ;  /* 0x0000000e100e722b */ /* 0x000fd00000000018 */
[----:B------:R-:W-:Y:S02]  /*3a30*/  DMUL R16, R14, R12 ;  /* 0x0000000c0e107228 */ /* 0x000fe40000000000 */
[----:B------:R-:W-:Y:S02]  /*3a40*/  VIADD R21, R15, 0xfff00000 ;  /* 0xfff000000f157836 */ /* 0x000fe40000000000 */
[----:B------:R-:W-:-:S04]  /*3a50*/  IMAD.MOV.U32 R20, RZ, RZ, R14 ;  /* 0x000000ffff147224 */ /* 0x000fc800078e000e */
[----:B------:R-:W-:-:S08]  /*3a60*/  DFMA R18, R16, -R16, R12 ;  /* 0x800000101012722b */ /* 0x000fd0000000000c */
[----:B------:R-:W-:Y:S01]  /*3a70*/  DFMA R22, R18, R20, R16 ;  /* 0x000000141216722b */ /* 0x000fe20000000010 */
[----:B------:R-:W-:Y:S10]  /*3a80*/  @!P0 BRA `(.L_x_24) ;  /* 0x00000000000c8947 */ /* 0x000ff40003800000 */
[----:B------:R-:W-:Y:S01]  /*3a90*/  IMAD.MOV.U32 R22, RZ, RZ, R12 ;  /* 0x000000ffff167224 */ /* 0x000fe200078e000c */
[----:B------:R-:W-:-:S07]  /*3aa0*/  MOV R12, 0x3ac0 ;  /* 0x00003ac0000c7802 */ /* 0x000fce0000000f00 */
[----:B------:R-:W-:Y:S05]  /*3ab0*/  CALL.REL.NOINC `($__internal_2_$__cuda_sm20_dsqrt_rn_f64_mediumpath_v1) ;  /* 0x0000000c00087944 */ /* 0x000fea0003c00000 */
.L_x_24:
[----:B------:R-:W-:Y:S05]  /*3ac0*/  BSYNC.RECONVERGENT B0 ;  /* 0x0000000000007941 */ /* 0x000fea0003800200 */
.L_x_23:
[----:B------:R-:W-:Y:S01]  /*3ad0*/  DADD R22, R22, 1 ;  /* 0x3ff0000016167429 */ /* 0x000fe20000000000 */
[----:B------:R-:W-:Y:S05]  /*3ae0*/  BSSY.RECONVERGENT B0, `(.L_x_25) ;  /* 0x0000010000007945 */ /* 0x000fea0003800200 */
[----:B------:R-:W0:Y:S04]  /*3af0*/  MUFU.RCP64H R13, R23 ;  /* 0x00000017000d7308 */ /* 0x000e280000001800 */
[----:B------:R-:W-:-:S05]  /*3b00*/  VIADD R12, R23, 0x300402 ;  /* 0x00300402170c7836 */ /* 0x000fca0000000000 */
[----:B------:R-:W-:Y:S01]  /*3b10*/  FSETP.GEU.AND P0, PT, |R12|, 5.8789094863358348022e-39, PT ;  /* 0x004004020c00780b */ /* 0x000fe20003f0e200 */
[----:B0-----:R-:W-:-:S08]  /*3b20*/  DFMA R14, -R22, R12, 1 ;  /* 0x3ff00000160e742b */ /* 0x001fd0000000010c */
[----:B------:R-:W-:-:S08]  /*3b30*/  DFMA R14, R14, R14, R14 ;  /* 0x0000000e0e0e722b */ /* 0x000fd0000000000e */
[----:B------:R-:W-:-:S08]  /*3b40*/  DFMA R14, R12, R14, R12 ;  /* 0x0000000e0c0e722b */ /* 0x000fd0000000000c */
[----:B------:R-:W-:-:S08]  /*3b50*/  DFMA R16, -R22, R14, 1 ;  /* 0x3ff000001610742b */ /* 0x000fd0000000010e */
[----:B------:R-:W-:Y:S01]  /*3b60*/  DFMA R14, R14, R16, R14 ;  /* 0x000000100e0e722b */ /* 0x000fe2000000000e */
[----:B------:R-:W-:Y:S10]  /*3b70*/  @P0 BRA `(.L_x_26) ;  /* 0x0000000000180947 */ /* 0x000ff40003800000 */
[----:B------:R-:W-:Y:S02]  /*3b80*/  LOP3.LUT R18, R23, 0x7fffffff, RZ, 0xc0, !PT ;  /* 0x7fffffff17127812 */ /* 0x000fe400078ec0ff */
[----:B------:R-:W-:-:S03]  /*3b90*/  MOV R14, 0x3bc0 ;  /* 0x00003bc0000e7802 */ /* 0x000fc60000000f00 */
[----:B------:R-:W-:-:S07]  /*3ba0*/  VIADD R18, R18, 0xfff00000 ;  /* 0xfff0000012127836 */ /* 0x000fce0000000000 */
[----:B------:R-:W-:Y:S05]  /*3bb0*/  CALL.REL.NOINC `($__internal_0_$__cuda_sm20_dblrcp_rn_slowpath_v3) ;  /* 0x0000000000b47944 */ /* 0x000fea0003c00000 */
[----:B------:R-:W-:Y:S02]  /*3bc0*/  IMAD.MOV.U32 R14, RZ, RZ, R16 ;  /* 0x000000ffff0e7224 */ /* 0x000fe400078e0010 */
[----:B------:R-:W-:-:S07]  /*3bd0*/  IMAD.MOV.U32 R15, RZ, RZ, R17 ;  /* 0x000000ffff0f7224 */ /* 0x000fce00078e0011 */
.L_x_26:
[----:B------:R-:W-:Y:S05]  /*3be0*/  BSYNC.RECONVERGENT B0 ;  /* 0x0000000000007941 */ /* 0x000fea0003800200 */
.L_x_25:
[----:B------:R-:W-:Y:S01]  /*3bf0*/  DSETP.MAX.AND P0, P1, R14, R10, PT ;  /* 0x0000000a0e00722a */ /* 0x000fe2000390f000 */
[----:B------:R-:W-:Y:S02]  /*3c00*/  IMAD.MOV.U32 R12, RZ, RZ, R15 ;  /* 0x000000ffff0c7224 */ /* 0x000fe400078e000f */
[----:B------:R-:W-:-:S03]  /*3c10*/  IMAD.MOV.U32 R13, RZ, RZ, R11 ;  /* 0x000000ffff0d7224 */ /* 0x000fc600078e000b */
[----:B------:R-:W-:Y:S02]  /*3c20*/  SEL R10, R14, R10, P0 ;  /* 0x0000000a0e0a7207 */ /* 0x000fe40000000000 */
[----:B------:R-:W-:-:S06]  /*3c30*/  FSEL R17, R12, R13, P0 ;  /* 0x0000000d0c117208 */ /* 0x000fcc0000000000 */
[----:B------:R-:W-:-:S05]  /*3c40*/  @P1 LOP3.LUT R17, R13, 0x80000, RZ, 0xfc, !PT ;  /* 0x000800000d111812 */ /* 0x000fca00078efcff */
[----:B------:R-:W-:Y:S01]  /*3c50*/  IMAD.MOV.U32 R11, RZ, RZ, R17 ;  /* 0x000000ffff0b7224 */ /* 0x000fe200078e0011 */
[----:B------:R-:W-:Y:S06]  /*3c60*/  BRA.U UP1, `(.L_x_27) ;  /* 0xfffffff101a87547 */ /* 0x000fec000b83ffff */
[----:B------:R-:W0:Y:S01]  /*3c70*/  LDCU UR4, c[0x0][0x3a0] ;  /* 0x00007400ff0477ac */ /* 0x000e220008000800 */
[----:B------:R-:W-:Y:S01]  /*3c80*/  DADD R8, R10, R8 ;  /* 0x000000000a087229 */ /* 0x000fe20000000008 */
[----:B0-----:R-:W-:Y:S01]  /*3c90*/  UIMAD UR11, UR4, 0x587c5, UR11 ;  /* 0x000587c5040b78a4 */ /* 0x001fe2000f8e020b */
[----:B------:R-:W-:Y:S11]  /*3ca0*/  BRA.U UP0, `(.L_x_28) ;  /* 0xfffffff1006c7547 */ /* 0x000ff6000b83ffff */
.L_x_11:
[----:B------:R-:W-:-:S14]  /*3cb0*/  DSETP.GT.AND P0, PT, R8, RZ, PT ;  /* 0x000000ff0800722a */ /* 0x000fdc0003f04000 */
[----:B------:R-:W-:Y:S05]  /*3cc0*/  @!P0 EXIT ;  /* 0x000000000000894d */ /* 0x000fea0003800000 */
[----:B012---:R-:W0:Y:S01]  /*3cd0*/  MUFU.RCP64H R3, R9 ;  /* 0x0000000900037308 */ /* 0x007e220000001800 */
[----:B------:R-:W-:Y:S01]  /*3ce0*/  IMAD.MOV.U32 R2, RZ, RZ, 0x1 ;  /* 0x00000001ff027424 */ /* 0x000fe200078e00ff */
[----:B------:R-:W1:Y:S01]  /*3cf0*/  LDCU UR4, c[0x0][0x39c] ;  /* 0x00007380ff0477ac */ /* 0x000e620008000800 */
[----:B------:R-:W-:Y:S04]  /*3d00*/  BSSY.RECONVERGENT B0, `(.L_x_29) ;  /* 0x0000012000007945 */ /* 0x000fe80003800200 */
[----:B0-----:R-:W-:Y:S01]  /*3d10*/  DFMA R4, R2, -R8, 1 ;  /* 0x3ff000000204742b */ /* 0x001fe20000000808 */
[----:B-1----:R-:W0:Y:S07]  /*3d20*/  I2F.F64 R10, UR4 ;  /* 0x00000004000a7d12 */ /* 0x002e2e0008201c00 */
[----:B------:R-:W-:-:S08]  /*3d30*/  DFMA R4, R4, R4, R4 ;  /* 0x000000040404722b */ /* 0x000fd00000000004 */
[----:B------:R-:W-:Y:S01]  /*3d40*/  DFMA R4, R2, R4, R2 ;  /* 0x000000040204722b */ /* 0x000fe20000000002 */
[----:B0-----:R-:W-:-:S07]  /*3d50*/  FSETP.GEU.AND P1, PT, |R11|, 6.5827683646048100446e-37, PT ;  /* 0x036000000b00780b */ /* 0x001fce0003f2e200 */
[----:B------:R-:W-:-:S08]  /*3d60*/  DFMA R2, R4, -R8, 1 ;  /* 0x3ff000000402742b */ /* 0x000fd00000000808 */
[----:B------:R-:W-:-:S08]  /*3d70*/  DFMA R2, R4, R2, R4 ;  /* 0x000000020402722b */ /* 0x000fd00000000004 */
[----:B------:R-:W-:-:S08]  /*3d80*/  DMUL R4, R10, R2 ;  /* 0x000000020a047228 */ /* 0x000fd00000000000 */
[----:B------:R-:W-:-:S08]  /*3d90*/  DFMA R6, R4, -R8, R10 ;  /* 0x800000080406722b */ /* 0x000fd0000000000a */
[----:B------:R-:W-:-:S10]  /*3da0*/  DFMA R2, R2, R6, R4 ;  /* 0x000000060202722b */ /* 0x000fd40000000004 */
[----:B------:R-:W-:-:S05]  /*3db0*/  FFMA R4, RZ, R9, R3 ;  /* 0x00000009ff047223 */ /* 0x000fca0000000003 */
[----:B------:R-:W-:-:S13]  /*3dc0*/  FSETP.GT.AND P0, PT, |R4|, 1.469367938527859385e-39, PT ;  /* 0x001000000400780b */ /* 0x000fda0003f04200 */
[----:B------:R-:W-:Y:S05]  /*3dd0*/  @P0 BRA P1, `(.L_x_30) ;  /* 0x0000000000100947 */ /* 0x000fea0000800000 */
[----:B------:R-:W-:Y:S01]  /*3de0*/  IMAD.MOV.U32 R4, RZ, RZ, R8 ;  /* 0x000000ffff047224 */ /* 0x000fe200078e0008 */
[----:B------:R-:W-:Y:S01]  /*3df0*/  MOV R6, 0x3e20 ;  /* 0x00003e2000067802 */ /* 0x000fe20000000f00 */
[----:B------:R-:W-:-:S07]  /*3e00*/  IMAD.MOV.U32 R5, RZ, RZ, R9 ;  /* 0x000000ffff057224 */ /* 0x000fce00078e0009 */
[----:B------:R-:W-:Y:S05]  /*3e10*/  CALL.REL.NOINC `($__internal_1_$__cuda_sm20_div_rn_f64_full) ;  /* 0x0000000000bc7944 */ /* 0x000fea0003c00000 */
.L_x_30:
[----:B------:R-:W-:Y:S05]  /*3e20*/  BSYNC.RECONVERGENT B0 ;  /* 0x0000000000007941 */ /* 0x000fea0003800200 */
.L_x_29:
[----:B------:R-:W0:Y:S01]  /*3e30*/  LDCU.64 UR4, c[0x0][0x3a8] ;  /* 0x00007500ff0477ac */ /* 0x000e220008000a00 */
[----:B------:R-:W-:Y:S02]  /*3e40*/  SHF.R.S32.HI R5, RZ, 0x1f, R0 ;  /* 0x0000001fff057819 */ /* 0x000fe40000011400 */
[----:B0-----:R-:W-:-:S04]  /*3e50*/  LEA R4, P0, R0, UR4, 0x3 ;  /* 0x0000000400047c11 */ /* 0x001fc8000f8018ff */
[----:B------:R-:W-:-:S05]  /*3e60*/  LEA.HI.X R5, R0, UR5, R5, 0x3, P0 ;  /* 0x0000000500057c11 */ /* 0x000fca00080f1c05 */
[----:B------:R-:W-:Y:S01]  /*3e70*/  STG.E.64 desc[UR16][R4.64], R2 ;  /* 0x0000000204007986 */ /* 0x000fe2000c101b10 */
[----:B------:R-:W-:Y:S05]  /*3e80*/  EXIT ;  /* 0x000000000000794d */ /* 0x000fea0003800000 */
        .weak           $__internal_0_$__cuda_sm20_dblrcp_rn_slowpath_v3
        .type           $__internal_0_$__cuda_sm20_dblrcp_rn_slowpath_v3,@function
        .size           $__internal_0_$__cuda_sm20_dblrcp_rn_slowpath_v3,($__internal_1_$__cuda_sm20_div_rn_f64_full - $__internal_0_$__cuda_sm20_dblrcp_rn_slowpath_v3)
$__internal_0_$__cuda_sm20_dblrcp_rn_slowpath_v3:
[----:B------:R-:W-:Y:S01]  /*3e90*/  IMAD.MOV.U32 R12, RZ, RZ, R22 ;  /* 0x000000ffff0c7224 */ /* 0x000fe200078e0016 */
[----:B------:R-:W-:Y:S01]  /*3ea0*/  BSSY.RECONVERGENT B1, `(.L_x_31) ;  /* 0x0000024000017945 */ /* 0x000fe20003800200 */
[----:B------:R-:W-:-:S06]  /*3eb0*/  IMAD.MOV.U32 R13, RZ, RZ, R23 ;  /* 0x000000ffff0d7224 */ /* 0x000fcc00078e0017 */
[----:B------:R-:W-:-:S14]  /*3ec0*/  DSETP.GTU.AND P0, PT, |R12|, +INF , PT ;  /* 0x7ff000000c00742a */ /* 0x000fdc0003f0c200 */
[----:B------:R-:W-:Y:S05]  /*3ed0*/  @P0 BRA `(.L_x_32) ;  /* 0x0000000000780947 */ /* 0x000fea0003800000 */
[----:B------:R-:W-:-:S05]  /*3ee0*/  LOP3.LUT R22, R23, 0x7fffffff, RZ, 0xc0, !PT ;  /* 0x7fffffff17167812 */ /* 0x000fca00078ec0ff */
[----:B------:R-:W-:-:S05]  /*3ef0*/  VIADD R15, R22, 0xffffffff ;  /* 0xffffffff160f7836 */ /* 0x000fca0000000000 */
[----:B------:R-:W-:-:S13]  /*3f00*/  ISETP.GE.U32.AND P0, PT, R15, 0x7fefffff, PT ;  /* 0x7fefffff0f00780c */ /* 0x000fda0003f06070 */
[----:B------:R-:W-:Y:S01]  /*3f10*/  @P0 LOP3.LUT R17, R13, 0x7ff00000, RZ, 0x3c, !PT ;  /* 0x7ff000000d110812 */ /* 0x000fe200078e3cff */
[----:B------:R-:W-:Y:S01]  /*3f20*/  @P0 IMAD.MOV.U32 R16, RZ, RZ, RZ ;  /* 0x000000ffff100224 */ /* 0x000fe200078e00ff */
[----:B------:R-:W-:Y:S06]  /*3f30*/  @P0 BRA `(.L_x_33) ;  /* 0x0000000000680947 */ /* 0x000fec0003800000 */
[----:B------:R-:W-:-:S13]  /*3f40*/  ISETP.GE.U32.AND P0, PT, R22, 0x1000001, PT ;  /* 0x010000011600780c */ /* 0x000fda0003f06070 */
[----:B------:R-:W-:Y:S05]  /*3f50*/  @!P0 BRA `(.L_x_34) ;  /* 0x0000000000348947 */ /* 0x000fea0003800000 */
[----:B------:R-:W-:Y:S02]  /*3f60*/  VIADD R17, R13, 0xc0200000 ;  /* 0xc02000000d117836 */ /* 0x000fe40000000000 */
[----:B------:R-:W-:Y:S02]  /*3f70*/  IMAD.MOV.U32 R16, RZ, RZ, R12 ;  /* 0x000000ffff107224 */ /* 0x000fe400078e000c */
[----:B------:R-:W0:Y:S04]  /*3f80*/  MUFU.RCP64H R19, R17 ;  /* 0x0000001100137308 */ /* 0x000e280000001800 */
[----:B0-----:R-:W-:-:S08]  /*3f90*/  DFMA R20, -R16, R18, 1 ;  /* 0x3ff000001014742b */ /* 0x001fd00000000112 */
[----:B------:R-:W-:-:S08]  /*3fa0*/  DFMA R20, R20, R20, R20 ;  /* 0x000000141414722b */ /* 0x000fd00000000014 */
[----:B------:R-:W-:-:S08]  /*3fb0*/  DFMA R20, R18, R20, R18 ;  /* 0x000000141214722b */ /* 0x000fd00000000012 */
[----:B------:R-:W-:-:S08]  /*3fc0*/  DFMA R18, -R16, R20, 1 ;  /* 0x3ff000001012742b */ /* 0x000fd00000000114 */
[----:B------:R-:W-:-:S08]  /*3fd0*/  DFMA R18, R20, R18, R20 ;  /* 0x000000121412722b */ /* 0x000fd00000000014 */
[----:B------:R-:W-:-:S08]  /*3fe0*/  DMUL R18, R18, 2.2250738585072013831e-308 ;  /* 0x0010000012127828 */ /* 0x000fd00000000000 */
[----:B------:R-:W-:-:S08]  /*3ff0*/  DFMA R12, -R12, R18, 1 ;  /* 0x3ff000000c0c742b */ /* 0x000fd00000000112 */
[----:B------:R-:W-:-:S08]  /*4000*/  DFMA R12, R12, R12, R12 ;  /* 0x0000000c0c0c722b */ /* 0x000fd0000000000c */
[----:B------:R-:W-:Y:S01]  /*4010*/  DFMA R16, R18, R12, R18 ;  /* 0x0000000c1210722b */ /* 0x000fe20000000012 */
[----:B------:R-:W-:Y:S10]  /*4020*/  BRA `(.L_x_33) ;  /* 0x00000000002c7947 */ /* 0x000ff40003800000 */
.L_x_34:
[----:B------:R-:W-:-:S06]  /*4030*/  DMUL R12, R12, 8.11296384146066816958e+31 ;  /* 0x469000000c0c7828 */ /* 0x000fcc0000000000 */
[----:B------:R-:W0:Y:S02]  /*4040*/  MUFU.RCP64H R19, R13 ;  /* 0x0000000d00137308 */ /* 0x000e240000001800 */
[----:B0-----:R-:W-:-:S08]  /*4050*/  DFMA R16, -R12, R18, 1 ;  /* 0x3ff000000c10742b */ /* 0x001fd00000000112 */
[----:B------:R-:W-:-:S08]  /*4060*/  DFMA R16, R16, R16, R16 ;  /* 0x000000101010722b */ /* 0x000fd00000000010 */
[----:B------:R-:W-:-:S08]  /*4070*/  DFMA R16, R18, R16, R18 ;  /* 0x000000101210722b */ /* 0x000fd00000000012 */
[----:B------:R-:W-:-:S08]  /*4080*/  DFMA R18, -R12, R16, 1 ;  /* 0x3ff000000c12742b */ /* 0x000fd00000000110 */
[----:B------:R-:W-:-:S08]  /*4090*/  DFMA R16, R16, R18, R16 ;  /* 0x000000121010722b */ /* 0x000fd00000000010 */
[----:B------:R-:W-:Y:S01]  /*40a0*/  DMUL R16, R16, 8.11296384146066816958e+31 ;  /* 0x4690000010107828 */ /* 0x000fe20000000000 */
[----:B------:R-:W-:Y:S10]  /*40b0*/  BRA `(.L_x_33) ;  /* 0x0000000000087947 */ /* 0x000ff40003800000 */
.L_x_32:
[----:B------:R-:W-:Y:S01]  /*40c0*/  LOP3.LUT R17, R13, 0x80000, RZ, 0xfc, !PT ;  /* 0x000800000d117812 */ /* 0x000fe200078efcff */
[----:B------:R-:W-:-:S07]  /*40d0*/  IMAD.MOV.U32 R16, RZ, RZ, R12 ;  /* 0x000000ffff107224 */ /* 0x000fce00078e000c */
.L_x_33:
[----:B------:R-:W-:Y:S05]  /*40e0*/  BSYNC.RECONVERGENT B1 ;  /* 0x0000000000017941 */ /* 0x000fea0003800200 */
.L_x_31:
[----:B------:R-:W-:-:S04]  /*40f0*/  IMAD.MOV.U32 R15, RZ, RZ, 0x0 ;  /* 0x00000000ff0f7424 */ /* 0x000fc800078e00ff */
[----:B------:R-:W-:Y:S05]  /*4100*/  RET.REL.NODEC R14 `(lesinn) ;  /* 0xffffffbc0ebc7950 */ /* 0x000fea0003c3ffff */
        .weak           $__internal_1_$__cuda_sm20_div_rn_f64_full
        .type           $__internal_1_$__cuda_sm20_div_rn_f64_full,@function
        .size           $__internal_1_$__cuda_sm20_div_rn_f64_full,($__internal_2_$__cuda_sm20_dsqrt_rn_f64_mediumpath_v1 - $__internal_1_$__cuda_sm20_div_rn_f64_full)
$__internal_1_$__cuda_sm20_div_rn_f64_full:
[C---:B------:R-:W-:Y:S01]  /*4110*/  FSETP.GEU.AND P0, PT, |R5|.reuse, 1.469367938527859385e-39, PT ;  /* 0x001000000500780b */ /* 0x040fe20003f0e200 */
[----:B------:R-:W-:Y:S01]  /*4120*/  IMAD.MOV.U32 R8, RZ, RZ, 0x1 ;  /* 0x00000001ff087424 */ /* 0x000fe200078e00ff */
[C---:B------:R-:W-:Y:S01]  /*4130*/  LOP3.LUT R2, R5.reuse, 0x800fffff, RZ, 0xc0, !PT ;  /* 0x800fffff05027812 */ /* 0x040fe200078ec0ff */
[----:B------:R-:W-:Y:S01]  /*4140*/  IMAD.MOV.U32 R14, RZ, RZ, 0x1ca00000 ;  /* 0x1ca00000ff0e7424 */ /* 0x000fe200078e00ff */
[----:B------:R-:W-:Y:S02]  /*4150*/  LOP3.LUT R20, R5, 0x7ff00000, RZ, 0xc0, !PT ;  /* 0x7ff0000005147812 */ /* 0x000fe400078ec0ff */
[----:B------:R-:W-:Y:S01]  /*4160*/  LOP3.LUT R3, R2, 0x3ff00000, RZ, 0xfc, !PT ;  /* 0x3ff0000002037812 */ /* 0x000fe200078efcff */
[----:B------:R-:W-:Y:S01]  /*4170*/  IMAD.MOV.U32 R2, RZ, RZ, R4 ;  /* 0x000000ffff027224 */ /* 0x000fe200078e0004 */
[----:B------:R-:W-:-:S04]  /*4180*/  LOP3.LUT R7, R11, 0x7ff00000, RZ, 0xc0, !PT ;  /* 0x7ff000000b077812 */ /* 0x000fc800078ec0ff */
[----:B------:R-:W-:Y:S01]  /*4190*/  ISETP.GE.U32.AND P1, PT, R7, R20, PT ;  /* 0x000000140700720c */ /* 0x000fe20003f26070 */
[----:B------:R-:W-:Y:S01]  /*41a0*/  @!P0 DMUL R2, R4, 8.98846567431157953865e+307 ;  /* 0x7fe0000004028828 */ /* 0x000fe20000000000 */
[----:B------:R-:W-:-:S05]  /*41b0*/  IMAD.MOV.U32 R21, RZ, RZ, R7 ;  /* 0x000000ffff157224 */ /* 0x000fca00078e0007 */
[----:B------:R-:W0:Y:S02]  /*41c0*/  MUFU.RCP64H R9, R3 ;  /* 0x0000000300097308 */ /* 0x000e240000001800 */
[----:B0-----:R-:W-:-:S08]  /*41d0*/  DFMA R12, R8, -R2, 1 ;  /* 0x3ff00000080c742b */ /* 0x001fd00000000802 */
[----:B------:R-:W-:-:S08]  /*41e0*/  DFMA R12, R12, R12, R12 ;  /* 0x0000000c0c0c722b */ /* 0x000fd0000000000c */
[----:B------:R-:W-:Y:S01]  /*41f0*/  DFMA R12, R8, R12, R8 ;  /* 0x0000000c080c722b */ /* 0x000fe20000000008 */
[----:B------:R-:W-:Y:S01]  /*4200*/  SEL R9, R14, 0x63400000, !P1 ;  /* 0x634000000e097807 */ /* 0x000fe20004800000 */
[----:B------:R-:W-:Y:S01]  /*4210*/  IMAD.MOV.U32 R8, RZ, RZ, R10 ;  /* 0x000000ffff087224 */ /* 0x000fe200078e000a */
[----:B------:R-:W-:Y:S02]  /*4220*/  FSETP.GEU.AND P1, PT, |R11|, 1.469367938527859385e-39, PT ;  /* 0x001000000b00780b */ /* 0x000fe40003f2e200 */
[----:B------:R-:W-:-:S03]  /*4230*/  LOP3.LUT R9, R9, 0x800fffff, R11, 0xf8, !PT ;  /* 0x800fffff09097812 */ /* 0x000fc600078ef80b */
[----:B------:R-:W-:-:S08]  /*4240*/  DFMA R16, R12, -R2, 1 ;  /* 0x3ff000000c10742b */ /* 0x000fd00000000802 */
[----:B------:R-:W-:Y:S01]  /*4250*/  DFMA R12, R12, R16, R12 ;  /* 0x000000100c0c722b */ /* 0x000fe2000000000c */
[----:B------:R-:W-:Y:S10]  /*4260*/  @P1 BRA `(.L_x_35) ;  /* 0x0000000000201947 */ /* 0x000ff40003800000 */
[----:B------:R-:W-:-:S04]  /*4270*/  LOP3.LUT R16, R5, 0x7ff00000, RZ, 0xc0, !PT ;  /* 0x7ff0000005107812 */ /* 0x000fc800078ec0ff */
[----:B------:R-:W-:Y:S01]  /*4280*/  ISETP.GE.U32.AND P1, PT, R7, R16, PT ;  /* 0x000000100700720c */ /* 0x000fe20003f26070 */
[----:B------:R-:W-:-:S03]  /*4290*/  IMAD.MOV.U32 R16, RZ, RZ, RZ ;  /* 0x000000ffff107224 */ /* 0x000fc600078e00ff */
[----:B------:R-:W-:-:S04]  /*42a0*/  SEL R15, R14, 0x63400000, !P1 ;  /* 0x634000000e0f7807 */ /* 0x000fc80004800000 */
[----:B------:R-:W-:-:S04]  /*42b0*/  LOP3.LUT R15, R15, 0x80000000, R11, 0xf8, !PT ;  /* 0x800000000f0f7812 */ /* 0x000fc800078ef80b */
[----:B------:R-:W-:-:S06]  /*42c0*/  LOP3.LUT R17, R15, 0x100000, RZ, 0xfc, !PT ;  /* 0x001000000f117812 */ /* 0x000fcc00078efcff */
[----:B------:R-:W-:-:S10]  /*42d0*/  DFMA R8, R8, 2, -R16 ;  /* 0x400000000808782b */ /* 0x000fd40000000810 */
[----:B------:R-:W-:-:S07]  /*42e0*/  LOP3.LUT R21, R9, 0x7ff00000, RZ, 0xc0, !PT ;  /* 0x7ff0000009157812 */ /* 0x000fce00078ec0ff */
.L_x_35:
[----:B------:R-:W-:Y:S01]  /*42f0*/  @!P0 LOP3.LUT R20, R3, 0x7ff00000, RZ, 0xc0, !PT ;  /* 0x7ff0000003148812 */ /* 0x000fe200078ec0ff */
[----:B------:R-:W-:Y:S01]  /*4300*/  VIADD R15, R21, 0xffffffff ;  /* 0xffffffff150f7836 */ /* 0x000fe20000000000 */
[----:B------:R-:W-:Y:S01]  /*4310*/  DMUL R16, R12, R8 ;  /* 0x000000080c107228 */ /* 0x000fe20000000000 */
[----:B------:R-:W-:Y:S02]  /*4320*/  BSSY.RECONVERGENT B1, `(.L_x_36) ;  /* 0x0000037000017945 */ /* 0x000fe40003800200 */
[----:B------:R-:W-:Y:S01]  /*4330*/  VIADD R22, R20, 0xffffffff ;  /* 0xffffffff14167836 */ /* 0x000fe20000000000 */
[----:B------:R-:W-:-:S04]  /*4340*/  ISETP.GT.U32.AND P0, PT, R15, 0x7feffffe, PT ;  /* 0x7feffffe0f00780c */ /* 0x000fc80003f04070 */
[----:B------:R-:W-:Y:S01]  /*4350*/  ISETP.GT.U32.OR P0, PT, R22, 0x7feffffe, P0 ;  /* 0x7feffffe1600780c */ /* 0x000fe20000704470 */
[----:B------:R-:W-:-:S08]  /*4360*/  DFMA R18, R16, -R2, R8 ;  /* 0x800000021012722b */ /* 0x000fd00000000008 */
[----:B------:R-:W-:-:S04]  /*4370*/  DFMA R12, R12, R18, R16 ;  /* 0x000000120c0c722b */ /* 0x000fc80000000010 */
[----:B------:R-:W-:Y:S07]  /*4380*/  @P0 BRA `(.L_x_37) ;  /* 0x00000000006c0947 */ /* 0x000fee0003800000 */
[----:B------:R-:W-:-:S04]  /*4390*/  LOP3.LUT R16, R5, 0x7ff00000, RZ, 0xc0, !PT ;  /* 0x7ff0000005107812 */ /* 0x000fc800078ec0ff */
[CC--:B------:R-:W-:Y:S02]  /*43a0*/  VIADDMNMX R10, R7.reuse, -R16.reuse, 0xb9600000, !PT ;  /* 0xb9600000070a7446 */ /* 0x0c0fe40007800910 */
[----:B------:R-:W-:Y:S02]  /*43b0*/  ISETP.GE.U32.AND P0, PT, R7, R16, PT ;  /* 0x000000100700720c */ /* 0x000fe40003f06070 */
[----:B------:R-:W-:Y:S02]  /*43c0*/  VIMNMX R10, PT, PT, R10, 0x46a00000, PT ;  /* 0x46a000000a0a7848 */ /* 0x000fe40003fe0100 */
[----:B------:R-:W-:-:S05]  /*43d0*/  SEL R7, R14, 0x63400000, !P0 ;  /* 0x634000000e077807 */ /* 0x000fca0004000000 */
[----:B------:R-:W-:Y:S02]  /*43e0*/  IMAD.IADD R7, R10, 0x1, -R7 ;  /* 0x000000010a077824 */ /* 0x000fe400078e0a07 */
[----:B------:R-:W-:Y:S02]  /*43f0*/  IMAD.MOV.U32 R10, RZ, RZ, RZ ;  /* 0x000000ffff0a7224 */ /* 0x000fe400078e00ff */
[----:B------:R-:W-:-:S06]  /*4400*/  VIADD R11, R7, 0x7fe00000 ;  /* 0x7fe00000070b7836 */ /* 0x000fcc0000000000 */
[----:B------:R-:W-:-:S10]  /*4410*/  DMUL R14, R12, R10 ;  /* 0x0000000a0c0e7228 */ /* 0x000fd40000000000 */
[----:B------:R-:W-:-:S13]  /*4420*/  FSETP.GTU.AND P0, PT, |R15|, 1.469367938527859385e-39, PT ;  /* 0x001000000f00780b */ /* 0x000fda0003f0c200 */
[----:B------:R-:W-:Y:S05]  /*4430*/  @P0 BRA `(.L_x_38) ;  /* 0x0000000000940947 */ /* 0x000fea0003800000 */
[----:B------:R-:W-:Y:S01]  /*4440*/  DFMA R2, R12, -R2, R8 ;  /* 0x800000020c02722b */ /* 0x000fe20000000008 */
[----:B------:R-:W-:-:S09]  /*4450*/  IMAD.MOV.U32 R10, RZ, RZ, RZ ;  /* 0x000000ffff0a7224 */ /* 0x000fd200078e00ff */
[C---:B------:R-:W-:Y:S02]  /*4460*/  FSETP.NEU.AND P0, PT, R3.reuse, RZ, PT ;  /* 0x000000ff0300720b */ /* 0x040fe40003f0d000 */
[----:B------:R-:W-:-:S04]  /*4470*/  LOP3.LUT R5, R3, 0x80000000, R5, 0x48, !PT ;  /* 0x8000000003057812 */ /* 0x000fc800078e4805 */
[----:B------:R-:W-:-:S07]  /*4480*/  LOP3.LUT R11, R5, R11, RZ, 0xfc, !PT ;  /* 0x0000000b050b7212 */ /* 0x000fce00078efcff */
[----:B------:R-:W-:Y:S05]  /*4490*/  @!P0 BRA `(.L_x_38) ;  /* 0x00000000007c8947 */ /* 0x000fea0003800000 */
[----:B------:R-:W-:Y:S01]  /*44a0*/  IMAD.MOV R3, RZ, RZ, -R7 ;  /* 0x000000ffff037224 */ /* 0x000fe200078e0a07 */
[----:B------:R-:W-:Y:S01]  /*44b0*/  DMUL.RP R10, R12, R10 ;  /* 0x0000000a0c0a7228 */ /* 0x000fe20000008000 */
[----:B------:R-:W-:-:S06]  /*44c0*/  IMAD.MOV.U32 R2, RZ, RZ, RZ ;  /* 0x000000ffff027224 */ /* 0x000fcc00078e00ff */
[----:B------:R-:W-:-:S03]  /*44d0*/  DFMA R2, R14, -R2, R12 ;  /* 0x800000020e02722b */ /* 0x000fc6000000000c */
[----:B------:R-:W-:-:S03]  /*44e0*/  LOP3.LUT R5, R11, R5, RZ, 0x3c, !PT ;  /* 0x000000050b057212 */ /* 0x000fc600078e3cff */
[----:B------:R-:W-:-:S04]  /*44f0*/  IADD3 R2, PT, PT, -R7, -0x43300000, RZ ;  /* 0xbcd0000007027810 */ /* 0x000fc80007ffe1ff */
[----:B------:R-:W-:-:S04]  /*4500*/  FSETP.NEU.AND P0, PT, |R3|, R2, PT ;  /* 0x000000020300720b */ /* 0x000fc80003f0d200 */
[----:B------:R-:W-:Y:S02]  /*4510*/  FSEL R14, R10, R14, !P0 ;  /* 0x0000000e0a0e7208 */ /* 0x000fe40004000000 */
[----:B------:R-:W-:Y:S01]  /*4520*/  FSEL R15, R5, R15, !P0 ;  /* 0x0000000f050f7208 */ /* 0x000fe20004000000 */
[----:B------:R-:W-:Y:S06]  /*4530*/  BRA `(.L_x_38) ;  /* 0x0000000000547947 */ /* 0x000fec0003800000 */
.L_x_37:
[----:B------:R-:W-:-:S14]  /*4540*/  DSETP.NAN.AND P0, PT, R10, R10, PT ;  /* 0x0000000a0a00722a */ /* 0x000fdc0003f08000 */
[----:B------:R-:W-:Y:S05]  /*4550*/  @P0 BRA `(.L_x_39) ;  /* 0x0000000000440947 */ /* 0x000fea0003800000 */
[----:B------:R-:W-:-:S14]  /*4560*/  DSETP.NAN.AND P0, PT, R4, R4, PT ;  /* 0x000000040400722a */ /* 0x000fdc0003f08000 */
[----:B------:R-:W-:Y:S05]  /*4570*/  @P0 BRA `(.L_x_40) ;  /* 0x0000000000300947 */ /* 0x000fea0003800000 */
[----:B------:R-:W-:Y:S01]  /*4580*/  ISETP.NE.AND P0, PT, R21, R20, PT ;  /* 0x000000141500720c */ /* 0x000fe20003f05270 */
[----:B------:R-:W-:Y:S02]  /*4590*/  IMAD.MOV.U32 R14, RZ, RZ, 0x0 ;  /* 0x00000000ff0e7424 */ /* 0x000fe400078e00ff */
[----:B------:R-:W-:-:S10]  /*45a0*/  IMAD.MOV.U32 R15, RZ, RZ, -0x80000 ;  /* 0xfff80000ff0f7424 */ /* 0x000fd400078e00ff */
[----:B------:R-:W-:Y:S05]  /*45b0*/  @!P0 BRA `(.L_x_38) ;  /* 0x0000000000348947 */ /* 0x000fea0003800000 */
[----:B------:R-:W-:Y:S02]  /*45c0*/  ISETP.NE.AND P0, PT, R21, 0x7ff00000, PT ;  /* 0x7ff000001500780c */ /* 0x000fe40003f05270 */
[----:B------:R-:W-:Y:S02]  /*45d0*/  LOP3.LUT R15, R11, 0x80000000, R5, 0x48, !PT ;  /* 0x800000000b0f7812 */ /* 0x000fe400078e4805 */
[----:B------:R-:W-:-:S13]  /*45e0*/  ISETP.EQ.OR P0, PT, R20, RZ, !P0 ;  /* 0x000000ff1400720c */ /* 0x000fda0004702670 */
[----:B------:R-:W-:Y:S01]  /*45f0*/  @P0 LOP3.LUT R2, R15, 0x7ff00000, RZ, 0xfc, !PT ;  /* 0x7ff000000f020812 */ /* 0x000fe200078efcff */
[----:B------:R-:W-:Y:S02]  /*4600*/  @!P0 IMAD.MOV.U32 R14, RZ, RZ, RZ ;  /* 0x000000ffff0e8224 */ /* 0x000fe400078e00ff */
[----:B------:R-:W-:Y:S02]  /*4610*/  @P0 IMAD.MOV.U32 R14, RZ, RZ, RZ ;  /* 0x000000ffff0e0224 */ /* 0x000fe400078e00ff */
[----:B------:R-:W-:Y:S01]  /*4620*/  @P0 IMAD.MOV.U32 R15, RZ, RZ, R2 ;  /* 0x000000ffff0f0224 */ /* 0x000fe200078e0002 */
[----:B------:R-:W-:Y:S06]  /*4630*/  BRA `(.L_x_38) ;  /* 0x0000000000147947 */ /* 0x000fec0003800000 */
.L_x_40:
[----:B------:R-:W-:Y:S01]  /*4640*/  LOP3.LUT R15, R5, 0x80000, RZ, 0xfc, !PT ;  /* 0x00080000050f7812 */ /* 0x000fe200078efcff */
[----:B------:R-:W-:Y:S01]  /*4650*/  IMAD.MOV.U32 R14, RZ, RZ, R4 ;  /* 0x000000ffff0e7224 */ /* 0x000fe200078e0004 */
[----:B------:R-:W-:Y:S06]  /*4660*/  BRA `(.L_x_38) ;  /* 0x0000000000087947 */ /* 0x000fec0003800000 */
.L_x_39:
[----:B------:R-:W-:Y:S01]  /*4670*/  LOP3.LUT R15, R11, 0x80000, RZ, 0xfc, !PT ;  /* 0x000800000b0f7812 */ /* 0x000fe200078efcff */
[----:B------:R-:W-:-:S07]  /*4680*/  IMAD.MOV.U32 R14, RZ, RZ, R10 ;  /* 0x000000ffff0e7224 */ /* 0x000fce00078e000a */
.L_x_38:
[----:B------:R-:W-:Y:S05]  /*4690*/  BSYNC.RECONVERGENT B1 ;  /* 0x0000000000017941 */ /* 0x000fea0003800200 */
.L_x_36:
[----:B------:R-:W-:Y:S02]  /*46a0*/  IMAD.MOV.U32 R7, RZ, RZ, 0x0 ;  /* 0x00000000ff077424 */ /* 0x000fe400078e00ff */
[----:B------:R-:W-:Y:S02]  /*46b0*/  IMAD.MOV.U32 R2, RZ, RZ, R14 ;  /* 0x000000ffff027224 */ /* 0x000fe400078e000e */
[----:B------:R-:W-:Y:S01]  /*46c0*/  IMAD.MOV.U32 R3, RZ, RZ, R15 ;  /* 0x000000ffff037224 */ /* 0x000fe200078e000f */
[----:B------:R-:W-:Y:S06]  /*46d0*/  RET.REL.NODEC R6 `(lesinn) ;  /* 0xffffffb806487950 */ /* 0x000fec0003c3ffff */
        .weak           $__internal_2_$__cuda_sm20_dsqrt_rn_f64_mediumpath_v1
        .type           $__internal_2_$__cuda_sm20_dsqrt_rn_f64_mediumpath_v1,@function
        .size           $__internal_2_$__cuda_sm20_dsqrt_rn_f64_mediumpath_v1,(.L_x_48 - $__internal_2_$__cuda_sm20_dsqrt_rn_f64_mediumpath_v1)
$__internal_2_$__cuda_sm20_dsqrt_rn_f64_mediumpath_v1:
[----:B------:R-:W-:Y:S01]  /*46e0*/  ISETP.GE.U32.AND P0, PT, R24, -0x3400000, PT ;  /* 0xfcc000001800780c */ /* 0x000fe20003f06070 */
[----:B------:R-:W-:Y:S01]  /*46f0*/  BSSY.RECONVERGENT B1, `(.L_x_41) ;  /* 0x0000026000017945 */ /* 0x000fe20003800200 */
[----:B------:R-:W-:Y:S02]  /*4700*/  IMAD.MOV.U32 R20, RZ, RZ, R14 ;  /* 0x000000ffff147224 */ /* 0x000fe400078e000e */
[----:B------:R-:W-:Y:S02]  /*4710*/  IMAD.MOV.U32 R14, RZ, RZ, R22 ;  /* 0x000000ffff0e7224 */ /* 0x000fe400078e0016 */
[----:B------:R-:W-:-:S07]  /*4720*/  IMAD.MOV.U32 R15, RZ, RZ, R13 ;  /* 0x000000ffff0f7224 */ /* 0x000fce00078e000d */
[----:B------:R-:W-:Y:S05]  /*4730*/  @!P0 BRA `(.L_x_42) ;  /* 0x0000000000208947 */ /* 0x000fea0003800000 */
[----:B------:R-:W-:-:S10]  /*4740*/  DFMA.RM R20, R18, R20, R16 ;  /* 0x000000141214722b */ /* 0x000fd40000004010 */
[----:B------:R-:W-:-:S05]  /*4750*/  IADD3 R16, P0, PT, R20, 0x1, RZ ;  /* 0x0000000114107810 */ /* 0x000fca0007f1e0ff */
[----:B------:R-:W-:-:S06]  /*4760*/  IMAD.X R17, RZ, RZ, R21, P0 ;  /* 0x000000ffff117224 */ /* 0x000fcc00000e0615 */
[----:B------:R-:W-:-:S08]  /*4770*/  DFMA.RP R14, -R20, R16, R14 ;  /* 0x00000010140e722b */ /* 0x000fd0000000810e */
[----:B------:R-:W-:-:S06]  /*4780*/  DSETP.GT.AND P0, PT, R14, RZ, PT ;  /* 0x000000ff0e00722a */ /* 0x000fcc0003f04000 */
[----:B------:R-:W-:Y:S02]  /*4790*/  FSEL R16, R16, R20, P0 ;  /* 0x0000001410107208 */ /* 0x000fe40000000000 */
[----:B------:R-:W-:Y:S01]  /*47a0*/  FSEL R17, R17, R21, P0 ;  /* 0x0000001511117208 */ /* 0x000fe20000000000 */
[----:B------:R-:W-:Y:S06]  /*47b0*/  BRA `(.L_x_43) ;  /* 0x0000000000647947 */ /* 0x000fec0003800000 */
.L_x_42:
[----:B------:R-:W-:-:S14]  /*47c0*/  DSETP.NE.AND P0, PT, R14, RZ, PT ;  /* 0x000000ff0e00722a */ /* 0x000fdc0003f05000 */
[----:B------:R-:W-:Y:S05]  /*47d0*/  @!P0 BRA `(.L_x_44) ;  /* 0x0000000000588947 */ /* 0x000fea0003800000 */
[----:B------:R-:W-:-:S13]  /*47e0*/  ISETP.GE.AND P0, PT, R15, RZ, PT ;  /* 0x000000ff0f00720c */ /* 0x000fda0003f06270 */
[----:B------:R-:W-:Y:S02]  /*47f0*/  @!P0 IMAD.MOV.U32 R16, RZ, RZ, 0x0 ;  /* 0x00000000ff108424 */ /* 0x000fe400078e00ff */
[----:B------:R-:W-:Y:S01]  /*4800*/  @!P0 IMAD.MOV.U32 R17, RZ, RZ, -0x80000 ;  /* 0xfff80000ff118424 */ /* 0x000fe200078e00ff */
[----:B------:R-:W-:Y:S06]  /*4810*/  @!P0 BRA `(.L_x_43) ;  /* 0x00000000004c8947 */ /* 0x000fec0003800000 */
[----:B------:R-:W-:-:S13]  /*4820*/  ISETP.GT.AND P0, PT, R15, 0x7fefffff, PT ;  /* 0x7fefffff0f00780c */ /* 0x000fda0003f04270 */
[----:B------:R-:W-:Y:S05]  /*4830*/  @P0 BRA `(.L_x_44) ;  /* 0x0000000000400947 */ /* 0x000fea0003800000 */
[----:B------:R-:W-:Y:S01]  /*4840*/  DMUL R14, R14, 8.11296384146066816958e+31 ;  /* 0x469000000e0e7828 */ /* 0x000fe20000000000 */
[----:B------:R-:W-:Y:S02]  /*4850*/  IMAD.MOV.U32 R16, RZ, RZ, RZ ;  /* 0x000000ffff107224 */ /* 0x000fe400078e00ff */
[----:B------:R-:W-:Y:S02]  /*4860*/  IMAD.MOV.U32 R20, RZ, RZ, 0x0 ;  /* 0x00000000ff147424 */ /* 0x000fe400078e00ff */
[----:B------:R-:W-:Y:S01]  /*4870*/  IMAD.MOV.U32 R21, RZ, RZ, 0x3fd80000 ;  /* 0x3fd80000ff157424 */ /* 0x000fe200078e00ff */
[----:B------:R-:W0:Y:S02]  /*4880*/  MUFU.RSQ64H R17, R15 ;  /* 0x0000000f00117308 */ /* 0x000e240000001c00 */
[----:B0-----:R-:W-:-:S08]  /*4890*/  DMUL R18, R16, R16 ;  /* 0x0000001010127228 */ /* 0x001fd00000000000 */
[----:B------:R-:W-:-:S08]  /*48a0*/  DFMA R18, R14, -R18, 1 ;  /* 0x3ff000000e12742b */ /* 0x000fd00000000812 */
[----:B------:R-:W-:Y:S02]  /*48b0*/  DFMA R20, R18, R20, 0.5 ;  /* 0x3fe000001214742b */ /* 0x000fe40000000014 */
[----:B------:R-:W-:-:S08]  /*48c0*/  DMUL R18, R16, R18 ;  /* 0x0000001210127228 */ /* 0x000fd00000000000 */
[----:B------:R-:W-:-:S08]  /*48d0*/  DFMA R18, R20, R18, R16 ;  /* 0x000000121412722b */ /* 0x000fd00000000010 */
[----:B------:R-:W-:Y:S02]  /*48e0*/  DMUL R16, R14, R18 ;  /* 0x000000120e107228 */ /* 0x000fe40000000000 */
[----:B------:R-:W-:-:S06]  /*48f0*/  VIADD R19, R19, 0xfff00000 ;  /* 0xfff0000013137836 */ /* 0x000fcc0000000000 */
[----:B------:R-:W-:-:S08]  /*4900*/  DFMA R20, R16, -R16, R14 ;  /* 0x800000101014722b */ /* 0x000fd0000000000e */
[----:B------:R-:W-:-:S10]  /*4910*/  DFMA R16, R18, R20, R16 ;  /* 0x000000141210722b */ /* 0x000fd40000000010 */
[----:B------:R-:W-:Y:S01]  /*4920*/  VIADD R17, R17, 0xfcb00000 ;  /* 0xfcb0000011117836 */ /* 0x000fe20000000000 */
[----:B------:R-:W-:Y:S06]  /*4930*/  BRA `(.L_x_43) ;  /* 0x0000000000047947 */ /* 0x000fec0003800000 */
.L_x_44:
[----:B------:R-:W-:-:S11]  /*4940*/  DADD R16, R14, R14 ;  /* 0x000000000e107229 */ /* 0x000fd6000000000e */
.L_x_43:
[----:B------:R-:W-:Y:S05]  /*4950*/  BSYNC.RECONVERGENT B1 ;  /* 0x0000000000017941 */ /* 0x000fea0003800200 */
.L_x_41:
[----:B------:R-:W-:Y:S02]  /*4960*/  IMAD.MOV.U32 R13, RZ, RZ, 0x0 ;  /* 0x00000000ff0d7424 */ /* 0x000fe400078e00ff */
[----:B------:R-:W-:Y:S02]  /*4970*/  IMAD.MOV.U32 R22, RZ, RZ, R16 ;  /* 0x000000ffff167224 */ /* 0x000fe400078e0010 */
[----:B------:R-:W-:Y:S01]  /*4980*/  IMAD.MOV.U32 R23, RZ, RZ, R17 ;  /* 0x000000ffff177224 */ /* 0x000fe200078e0011 */
[----:B------:R-:W-:Y:S06]  /*4990*/  RET.REL.NODEC R12 `(lesinn) ;  /* 0xffffffb40c987950 */ /* 0x000fec0003c3ffff */
.L_x_45:
[----:B------:R-:W-:-:S00]  /*49a0*/  BRA `(.L_x_45) ;  /* 0xfffffffc00fc7947 */ /* 0x000fc0000383ffff */
[----:B------:R-:W-:-:S00]  /*49b0*/  NOP ;  /* 0x0000000000007918 */ /* 0x000fc00000000000 */
        /* <DEDUP_REMOVED lines=12> */
.L_x_48:


//--------------------- .nv.global.init           --------------------------
	.section	.nv.global.init,"aw",@progbits
	.align	4
.nv.global.init:
	.type		mrg32k3aM1SubSeq,@object
	.size		mrg32k3aM1SubSeq,(mrg32k3aM2SubSeq - mrg32k3aM1SubSeq)
mrg32k3aM1SubSeq:
        /*0000*/ 	.byte	0x0b, 0xcc, 0xee, 0x04, 0x73, 0x29, 0x8b, 0x6f, 0xf6, 0x53, 0x03, 0xf6, 0x23, 0xf6, 0xea, 0xda
        /* <DEDUP_REMOVED lines=125> */
	.type		mrg32k3aM2SubSeq,@object
	.size		mrg32k3aM2SubSeq,(mrg32k3aM1 - mrg32k3aM2SubSeq)
mrg32k3aM2SubSeq:
        /* <DEDUP_REMOVED lines=126> */
	.type		mrg32k3aM1,@object
	.size		mrg32k3aM1,(mrg32k3aM1Seq - mrg32k3aM1)
mrg32k3aM1:
        /* <DEDUP_REMOVED lines=144> */
	.type		mrg32k3aM1Seq,@object
	.size		mrg32k3aM1Seq,(mrg32k3aM2 - mrg32k3aM1Seq)
mrg32k3aM1Seq:
        /* <DEDUP_REMOVED lines=144> */
	.type		mrg32k3aM2,@object
	.size		mrg32k3aM2,(mrg32k3aM2Seq - mrg32k3aM2)
mrg32k3aM2:
        /* <DEDUP_REMOVED lines=144> */
	.type		mrg32k3aM2Seq,@object
	.size		mrg32k3aM2Seq,(precalc_xorwow_matrix - mrg32k3aM2Seq)
mrg32k3aM2Seq:
        /* <DEDUP_REMOVED lines=144> */
	.type		precalc_xorwow_matrix,@object
	.size		precalc_xorwow_matrix,(precalc_xorwow_offset_matrix - precalc_xorwow_matrix)
precalc_xorwow_matrix:
        /* <DEDUP_REMOVED lines=6400> */
	.type		precalc_xorwow_offset_matrix,@object
	.size		precalc_xorwow_offset_matrix,(.L_1 - precalc_xorwow_offset_matrix)
precalc_xorwow_offset_matrix:
        /* <DEDUP_REMOVED lines=6400> */
.L_1:


//--------------------- .nv.shared.reserved.0     --------------------------
	.section	.nv.shared.reserved.0,"aw",@nobits
	.weak		__nv_reservedSMEM_offset_0_alias
	.size		__nv_reservedSMEM_offset_0_alias, 0, 64
	.other		__nv_reservedSMEM_offset_0_alias,@"STO_CUDA_RESERVED_SHARED STV_DEFAULT"
__nv_reservedSMEM_offset_0_alias:
	.zero		0
	.zero		64


//--------------------- .nv.constant0.lesinn      --------------------------
	.section	.nv.constant0.lesinn,"a",@progbits
	.sectionflags	@""
	.align	4
.nv.constant0.lesinn:
	.zero		944


//--------------------- SYMBOLS --------------------------

	.type		.nv.reservedSmem.offset0,@object
	.size		.nv.reservedSmem.offset0,0x4
